//
// Generated by NVIDIA NVVM Compiler
//
// Compiler Build ID: CL-36424714
// Cuda compilation tools, release 13.0, V13.0.88
// Based on NVVM 20.0.0
//

.version 9.0
.target sm_100
.address_size 64

	// .globl	_Z4gemmILi128ELi8ELi128ELi8ELi8EEvPfS0_S0_iii

.visible .entry _Z4gemmILi128ELi8ELi128ELi8ELi8EEvPfS0_S0_iii(
	.param .u64 .ptr .align 1 _Z4gemmILi128ELi8ELi128ELi8ELi8EEvPfS0_S0_iii_param_0,
	.param .u64 .ptr .align 1 _Z4gemmILi128ELi8ELi128ELi8ELi8EEvPfS0_S0_iii_param_1,
	.param .u64 .ptr .align 1 _Z4gemmILi128ELi8ELi128ELi8ELi8EEvPfS0_S0_iii_param_2,
	.param .u32 _Z4gemmILi128ELi8ELi128ELi8ELi8EEvPfS0_S0_iii_param_3,
	.param .u32 _Z4gemmILi128ELi8ELi128ELi8ELi8EEvPfS0_S0_iii_param_4,
	.param .u32 _Z4gemmILi128ELi8ELi128ELi8ELi8EEvPfS0_S0_iii_param_5
)
{
	.reg .pred 	%p<3>;
	.reg .b32 	%r<65>;
	.reg .b32 	%f<899>;
	.reg .b64 	%rd<71>;

	ld.param.u64 	%rd11, [_Z4gemmILi128ELi8ELi128ELi8ELi8EEvPfS0_S0_iii_param_0];
	ld.param.u32 	%r34, [_Z4gemmILi128ELi8ELi128ELi8ELi8EEvPfS0_S0_iii_param_4];
	ld.param.u32 	%r35, [_Z4gemmILi128ELi8ELi128ELi8ELi8EEvPfS0_S0_iii_param_5];
	mov.u32 	%r1, %ctaid.x;
	mov.u32 	%r2, %ctaid.y;
	mov.u32 	%r3, %tid.x;
	mov.u32 	%r4, %tid.y;
	setp.lt.s32 	%p1, %r35, 1;
	mov.f32 	%f835, 0f00000000;
	mov.f32 	%f836, %f835;
	mov.f32 	%f837, %f835;
	mov.f32 	%f838, %f835;
	mov.f32 	%f839, %f835;
	mov.f32 	%f840, %f835;
	mov.f32 	%f841, %f835;
	mov.f32 	%f842, %f835;
	mov.f32 	%f843, %f835;
	mov.f32 	%f844, %f835;
	mov.f32 	%f845, %f835;
	mov.f32 	%f846, %f835;
	mov.f32 	%f847, %f835;
	mov.f32 	%f848, %f835;
	mov.f32 	%f849, %f835;
	mov.f32 	%f850, %f835;
	mov.f32 	%f851, %f835;
	mov.f32 	%f852, %f835;
	mov.f32 	%f853, %f835;
	mov.f32 	%f854, %f835;
	mov.f32 	%f855, %f835;
	mov.f32 	%f856, %f835;
	mov.f32 	%f857, %f835;
	mov.f32 	%f858, %f835;
	mov.f32 	%f859, %f835;
	mov.f32 	%f860, %f835;
	mov.f32 	%f861, %f835;
	mov.f32 	%f862, %f835;
	mov.f32 	%f863, %f835;
	mov.f32 	%f864, %f835;
	mov.f32 	%f865, %f835;
	mov.f32 	%f866, %f835;
	mov.f32 	%f867, %f835;
	mov.f32 	%f868, %f835;
	mov.f32 	%f869, %f835;
	mov.f32 	%f870, %f835;
	mov.f32 	%f871, %f835;
	mov.f32 	%f872, %f835;
	mov.f32 	%f873, %f835;
	mov.f32 	%f874, %f835;
	mov.f32 	%f875, %f835;
	mov.f32 	%f876, %f835;
	mov.f32 	%f877, %f835;
	mov.f32 	%f878, %f835;
	mov.f32 	%f879, %f835;
	mov.f32 	%f880, %f835;
	mov.f32 	%f881, %f835;
	mov.f32 	%f882, %f835;
	mov.f32 	%f883, %f835;
	mov.f32 	%f884, %f835;
	mov.f32 	%f885, %f835;
	mov.f32 	%f886, %f835;
	mov.f32 	%f887, %f835;
	mov.f32 	%f888, %f835;
	mov.f32 	%f889, %f835;
	mov.f32 	%f890, %f835;
	mov.f32 	%f891, %f835;
	mov.f32 	%f892, %f835;
	mov.f32 	%f893, %f835;
	mov.f32 	%f894, %f835;
	mov.f32 	%f895, %f835;
	mov.f32 	%f896, %f835;
	mov.f32 	%f897, %f835;
	mov.f32 	%f898, %f835;
	@%p1 bra 	$L__BB0_3;
	cvta.to.global.u64 	%rd1, %rd11;
	shl.b32 	%r37, %r2, 7;
	shl.b32 	%r38, %r4, 3;
	add.s32 	%r39, %r37, %r38;
	shl.b32 	%r40, %r1, 7;
	shl.b32 	%r41, %r3, 3;
	mul.lo.s32 	%r5, %r39, %r35;
	add.s32 	%r55, %r5, %r35;
	add.s32 	%r56, %r55, %r35;
	add.s32 	%r57, %r56, %r35;
	add.s32 	%r58, %r57, %r35;
	add.s32 	%r59, %r58, %r35;
	add.s32 	%r60, %r59, %r35;
	add.s32 	%r61, %r60, %r35;
	add.s32 	%r63, %r40, %r41;
	mul.wide.u32 	%rd14, %r61, 4;
	add.s64 	%rd2, %rd14, 28;
	mul.wide.u32 	%rd15, %r55, 4;
	add.s64 	%rd3, %rd15, 16;
	mul.wide.u32 	%rd16, %r60, 4;
	add.s64 	%rd4, %rd16, 28;
	mul.wide.u32 	%rd17, %r56, 4;
	add.s64 	%rd5, %rd17, 16;
	mul.wide.u32 	%rd18, %r57, 4;
	add.s64 	%rd6, %rd18, 16;
	mul.wide.u32 	%rd19, %r58, 4;
	add.s64 	%rd7, %rd19, 16;
	mul.wide.u32 	%rd20, %r59, 4;
	add.s64 	%rd8, %rd20, 28;
	mov.b32 	%r64, 0;
	mov.f32 	%f835, 0f00000000;
	mov.u64 	%rd70, %rd1;
	mov.u32 	%r62, %r5;
$L__BB0_2:
	ld.param.u64 	%rd68, [_Z4gemmILi128ELi8ELi128ELi8ELi8EEvPfS0_S0_iii_param_1];
	cvta.to.global.u64 	%rd21, %rd68;
	mul.wide.s32 	%rd22, %r63, 4;
	add.s64 	%rd23, %rd21, %rd22;
	mul.wide.u32 	%rd24, %r62, 4;
	add.s64 	%rd25, %rd1, %rd24;
	ld.global.nc.f32 	%f195, [%rd25];
	ld.global.nc.f32 	%f196, [%rd23];
	fma.rn.f32 	%f197, %f195, %f196, %f898;
	ld.global.nc.f32 	%f198, [%rd23+4];
	fma.rn.f32 	%f199, %f195, %f198, %f897;
	ld.global.nc.f32 	%f200, [%rd23+8];
	fma.rn.f32 	%f201, %f195, %f200, %f896;
	ld.global.nc.f32 	%f202, [%rd23+12];
	fma.rn.f32 	%f203, %f195, %f202, %f895;
	ld.global.nc.f32 	%f204, [%rd23+16];
	fma.rn.f32 	%f205, %f195, %f204, %f894;
	ld.global.nc.f32 	%f206, [%rd23+20];
	fma.rn.f32 	%f207, %f195, %f206, %f893;
	ld.global.nc.f32 	%f208, [%rd23+24];
	fma.rn.f32 	%f209, %f195, %f208, %f892;
	ld.global.nc.f32 	%f210, [%rd23+28];
	fma.rn.f32 	%f211, %f195, %f210, %f891;
	mul.wide.u32 	%rd26, %r55, 4;
	add.s64 	%rd27, %rd1, %rd26;
	ld.global.nc.f32 	%f212, [%rd27];
	fma.rn.f32 	%f213, %f212, %f196, %f890;
	fma.rn.f32 	%f214, %f212, %f198, %f889;
	fma.rn.f32 	%f215, %f212, %f200, %f888;
	fma.rn.f32 	%f216, %f212, %f202, %f887;
	fma.rn.f32 	%f217, %f212, %f204, %f886;
	fma.rn.f32 	%f218, %f212, %f206, %f885;
	fma.rn.f32 	%f219, %f212, %f208, %f884;
	fma.rn.f32 	%f220, %f212, %f210, %f883;
	mul.wide.u32 	%rd28, %r56, 4;
	add.s64 	%rd29, %rd1, %rd28;
	ld.global.nc.f32 	%f221, [%rd29];
	fma.rn.f32 	%f222, %f221, %f196, %f882;
	fma.rn.f32 	%f223, %f221, %f198, %f881;
	fma.rn.f32 	%f224, %f221, %f200, %f880;
	fma.rn.f32 	%f225, %f221, %f202, %f879;
	fma.rn.f32 	%f226, %f221, %f204, %f878;
	fma.rn.f32 	%f227, %f221, %f206, %f877;
	fma.rn.f32 	%f228, %f221, %f208, %f876;
	fma.rn.f32 	%f229, %f221, %f210, %f875;
	mul.wide.u32 	%rd30, %r57, 4;
	add.s64 	%rd31, %rd1, %rd30;
	ld.global.nc.f32 	%f230, [%rd31];
	fma.rn.f32 	%f231, %f230, %f196, %f874;
	fma.rn.f32 	%f232, %f230, %f198, %f873;
	fma.rn.f32 	%f233, %f230, %f200, %f872;
	fma.rn.f32 	%f234, %f230, %f202, %f871;
	fma.rn.f32 	%f235, %f230, %f204, %f870;
	fma.rn.f32 	%f236, %f230, %f206, %f869;
	fma.rn.f32 	%f237, %f230, %f208, %f868;
	fma.rn.f32 	%f238, %f230, %f210, %f867;
	mul.wide.u32 	%rd32, %r58, 4;
	add.s64 	%rd33, %rd1, %rd32;
	ld.global.nc.f32 	%f239, [%rd33];
	fma.rn.f32 	%f240, %f239, %f196, %f866;
	fma.rn.f32 	%f241, %f239, %f198, %f865;
	fma.rn.f32 	%f242, %f239, %f200, %f864;
	fma.rn.f32 	%f243, %f239, %f202, %f863;
	fma.rn.f32 	%f244, %f239, %f204, %f862;
	fma.rn.f32 	%f245, %f239, %f206, %f861;
	fma.rn.f32 	%f246, %f239, %f208, %f860;
	fma.rn.f32 	%f247, %f239, %f210, %f859;
	mul.wide.u32 	%rd34, %r59, 4;
	add.s64 	%rd35, %rd1, %rd34;
	ld.global.nc.f32 	%f248, [%rd35];
	fma.rn.f32 	%f249, %f248, %f196, %f858;
	fma.rn.f32 	%f250, %f248, %f198, %f857;
	fma.rn.f32 	%f251, %f248, %f200, %f856;
	fma.rn.f32 	%f252, %f248, %f202, %f855;
	fma.rn.f32 	%f253, %f248, %f204, %f854;
	fma.rn.f32 	%f254, %f248, %f206, %f853;
	fma.rn.f32 	%f255, %f248, %f208, %f852;
	fma.rn.f32 	%f256, %f248, %f210, %f851;
	mul.wide.u32 	%rd36, %r60, 4;
	add.s64 	%rd37, %rd1, %rd36;
	ld.global.nc.f32 	%f257, [%rd37];
	fma.rn.f32 	%f258, %f257, %f196, %f850;
	fma.rn.f32 	%f259, %f257, %f198, %f849;
	fma.rn.f32 	%f260, %f257, %f200, %f848;
	fma.rn.f32 	%f261, %f257, %f202, %f847;
	fma.rn.f32 	%f262, %f257, %f204, %f846;
	fma.rn.f32 	%f263, %f257, %f206, %f845;
	fma.rn.f32 	%f264, %f257, %f208, %f844;
	fma.rn.f32 	%f265, %f257, %f210, %f843;
	mul.wide.u32 	%rd38, %r61, 4;
	add.s64 	%rd39, %rd1, %rd38;
	ld.global.nc.f32 	%f266, [%rd39];
	fma.rn.f32 	%f267, %f266, %f196, %f842;
	fma.rn.f32 	%f268, %f266, %f198, %f841;
	fma.rn.f32 	%f269, %f266, %f200, %f840;
	fma.rn.f32 	%f270, %f266, %f202, %f839;
	fma.rn.f32 	%f271, %f266, %f204, %f838;
	fma.rn.f32 	%f272, %f266, %f206, %f837;
	fma.rn.f32 	%f273, %f266, %f208, %f836;
	fma.rn.f32 	%f274, %f266, %f210, %f835;
	mul.wide.s32 	%rd40, %r34, 4;
	add.s64 	%rd41, %rd23, %rd40;
	mul.wide.u32 	%rd42, %r5, 4;
	add.s64 	%rd43, %rd42, %rd70;
	ld.global.nc.f32 	%f275, [%rd43+4];
	ld.global.nc.f32 	%f276, [%rd41];
	fma.rn.f32 	%f277, %f275, %f276, %f197;
	ld.global.nc.f32 	%f278, [%rd41+4];
	fma.rn.f32 	%f279, %f275, %f278, %f199;
	ld.global.nc.f32 	%f280, [%rd41+8];
	fma.rn.f32 	%f281, %f275, %f280, %f201;
	ld.global.nc.f32 	%f282, [%rd41+12];
	fma.rn.f32 	%f283, %f275, %f282, %f203;
	ld.global.nc.f32 	%f284, [%rd41+16];
	fma.rn.f32 	%f285, %f275, %f284, %f205;
	ld.global.nc.f32 	%f286, [%rd41+20];
	fma.rn.f32 	%f287, %f275, %f286, %f207;
	ld.global.nc.f32 	%f288, [%rd41+24];
	fma.rn.f32 	%f289, %f275, %f288, %f209;
	ld.global.nc.f32 	%f290, [%rd41+28];
	fma.rn.f32 	%f291, %f275, %f290, %f211;
	add.s64 	%rd44, %rd70, %rd3;
	ld.global.nc.f32 	%f292, [%rd44+-12];
	fma.rn.f32 	%f293, %f292, %f276, %f213;
	fma.rn.f32 	%f294, %f292, %f278, %f214;
	fma.rn.f32 	%f295, %f292, %f280, %f215;
	fma.rn.f32 	%f296, %f292, %f282, %f216;
	fma.rn.f32 	%f297, %f292, %f284, %f217;
	fma.rn.f32 	%f298, %f292, %f286, %f218;
	fma.rn.f32 	%f299, %f292, %f288, %f219;
	fma.rn.f32 	%f300, %f292, %f290, %f220;
	add.s64 	%rd45, %rd70, %rd5;
	ld.global.nc.f32 	%f301, [%rd45+-12];
	fma.rn.f32 	%f302, %f301, %f276, %f222;
	fma.rn.f32 	%f303, %f301, %f278, %f223;
	fma.rn.f32 	%f304, %f301, %f280, %f224;
	fma.rn.f32 	%f305, %f301, %f282, %f225;
	fma.rn.f32 	%f306, %f301, %f284, %f226;
	fma.rn.f32 	%f307, %f301, %f286, %f227;
	fma.rn.f32 	%f308, %f301, %f288, %f228;
	fma.rn.f32 	%f309, %f301, %f290, %f229;
	add.s64 	%rd46, %rd70, %rd6;
	ld.global.nc.f32 	%f310, [%rd46+-12];
	fma.rn.f32 	%f311, %f310, %f276, %f231;
	fma.rn.f32 	%f312, %f310, %f278, %f232;
	fma.rn.f32 	%f313, %f310, %f280, %f233;
	fma.rn.f32 	%f314, %f310, %f282, %f234;
	fma.rn.f32 	%f315, %f310, %f284, %f235;
	fma.rn.f32 	%f316, %f310, %f286, %f236;
	fma.rn.f32 	%f317, %f310, %f288, %f237;
	fma.rn.f32 	%f318, %f310, %f290, %f238;
	add.s64 	%rd47, %rd70, %rd7;
	ld.global.nc.f32 	%f319, [%rd47+-12];
	fma.rn.f32 	%f320, %f319, %f276, %f240;
	fma.rn.f32 	%f321, %f319, %f278, %f241;
	fma.rn.f32 	%f322, %f319, %f280, %f242;
	fma.rn.f32 	%f323, %f319, %f282, %f243;
	fma.rn.f32 	%f324, %f319, %f284, %f244;
	fma.rn.f32 	%f325, %f319, %f286, %f245;
	fma.rn.f32 	%f326, %f319, %f288, %f246;
	fma.rn.f32 	%f327, %f319, %f290, %f247;
	add.s64 	%rd48, %rd70, %rd8;
	ld.global.nc.f32 	%f328, [%rd48+-24];
	fma.rn.f32 	%f329, %f328, %f276, %f249;
	fma.rn.f32 	%f330, %f328, %f278, %f250;
	fma.rn.f32 	%f331, %f328, %f280, %f251;
	fma.rn.f32 	%f332, %f328, %f282, %f252;
	fma.rn.f32 	%f333, %f328, %f284, %f253;
	fma.rn.f32 	%f334, %f328, %f286, %f254;
	fma.rn.f32 	%f335, %f328, %f288, %f255;
	fma.rn.f32 	%f336, %f328, %f290, %f256;
	add.s64 	%rd49, %rd70, %rd4;
	ld.global.nc.f32 	%f337, [%rd49+-24];
	fma.rn.f32 	%f338, %f337, %f276, %f258;
	fma.rn.f32 	%f339, %f337, %f278, %f259;
	fma.rn.f32 	%f340, %f337, %f280, %f260;
	fma.rn.f32 	%f341, %f337, %f282, %f261;
	fma.rn.f32 	%f342, %f337, %f284, %f262;
	fma.rn.f32 	%f343, %f337, %f286, %f263;
	fma.rn.f32 	%f344, %f337, %f288, %f264;
	fma.rn.f32 	%f345, %f337, %f290, %f265;
	add.s64 	%rd50, %rd70, %rd2;
	ld.global.nc.f32 	%f346, [%rd50+-24];
	fma.rn.f32 	%f347, %f346, %f276, %f267;
	fma.rn.f32 	%f348, %f346, %f278, %f268;
	fma.rn.f32 	%f349, %f346, %f280, %f269;
	fma.rn.f32 	%f350, %f346, %f282, %f270;
	fma.rn.f32 	%f351, %f346, %f284, %f271;
	fma.rn.f32 	%f352, %f346, %f286, %f272;
	fma.rn.f32 	%f353, %f346, %f288, %f273;
	fma.rn.f32 	%f354, %f346, %f290, %f274;
	add.s64 	%rd51, %rd41, %rd40;
	ld.global.nc.f32 	%f355, [%rd43+8];
	ld.global.nc.f32 	%f356, [%rd51];
	fma.rn.f32 	%f357, %f355, %f356, %f277;
	ld.global.nc.f32 	%f358, [%rd51+4];
	fma.rn.f32 	%f359, %f355, %f358, %f279;
	ld.global.nc.f32 	%f360, [%rd51+8];
	fma.rn.f32 	%f361, %f355, %f360, %f281;
	ld.global.nc.f32 	%f362, [%rd51+12];
	fma.rn.f32 	%f363, %f355, %f362, %f283;
	ld.global.nc.f32 	%f364, [%rd51+16];
	fma.rn.f32 	%f365, %f355, %f364, %f285;
	ld.global.nc.f32 	%f366, [%rd51+20];
	fma.rn.f32 	%f367, %f355, %f366, %f287;
	ld.global.nc.f32 	%f368, [%rd51+24];
	fma.rn.f32 	%f369, %f355, %f368, %f289;
	ld.global.nc.f32 	%f370, [%rd51+28];
	fma.rn.f32 	%f371, %f355, %f370, %f291;
	ld.global.nc.f32 	%f372, [%rd44+-8];
	fma.rn.f32 	%f373, %f372, %f356, %f293;
	fma.rn.f32 	%f374, %f372, %f358, %f294;
	fma.rn.f32 	%f375, %f372, %f360, %f295;
	fma.rn.f32 	%f376, %f372, %f362, %f296;
	fma.rn.f32 	%f377, %f372, %f364, %f297;
	fma.rn.f32 	%f378, %f372, %f366, %f298;
	fma.rn.f32 	%f379, %f372, %f368, %f299;
	fma.rn.f32 	%f380, %f372, %f370, %f300;
	ld.global.nc.f32 	%f381, [%rd45+-8];
	fma.rn.f32 	%f382, %f381, %f356, %f302;
	fma.rn.f32 	%f383, %f381, %f358, %f303;
	fma.rn.f32 	%f384, %f381, %f360, %f304;
	fma.rn.f32 	%f385, %f381, %f362, %f305;
	fma.rn.f32 	%f386, %f381, %f364, %f306;
	fma.rn.f32 	%f387, %f381, %f366, %f307;
	fma.rn.f32 	%f388, %f381, %f368, %f308;
	fma.rn.f32 	%f389, %f381, %f370, %f309;
	ld.global.nc.f32 	%f390, [%rd46+-8];
	fma.rn.f32 	%f391, %f390, %f356, %f311;
	fma.rn.f32 	%f392, %f390, %f358, %f312;
	fma.rn.f32 	%f393, %f390, %f360, %f313;
	fma.rn.f32 	%f394, %f390, %f362, %f314;
	fma.rn.f32 	%f395, %f390, %f364, %f315;
	fma.rn.f32 	%f396, %f390, %f366, %f316;
	fma.rn.f32 	%f397, %f390, %f368, %f317;
	fma.rn.f32 	%f398, %f390, %f370, %f318;
	ld.global.nc.f32 	%f399, [%rd47+-8];
	fma.rn.f32 	%f400, %f399, %f356, %f320;
	fma.rn.f32 	%f401, %f399, %f358, %f321;
	fma.rn.f32 	%f402, %f399, %f360, %f322;
	fma.rn.f32 	%f403, %f399, %f362, %f323;
	fma.rn.f32 	%f404, %f399, %f364, %f324;
	fma.rn.f32 	%f405, %f399, %f366, %f325;
	fma.rn.f32 	%f406, %f399, %f368, %f326;
	fma.rn.f32 	%f407, %f399, %f370, %f327;
	ld.global.nc.f32 	%f408, [%rd48+-20];
	fma.rn.f32 	%f409, %f408, %f356, %f329;
	fma.rn.f32 	%f410, %f408, %f358, %f330;
	fma.rn.f32 	%f411, %f408, %f360, %f331;
	fma.rn.f32 	%f412, %f408, %f362, %f332;
	fma.rn.f32 	%f413, %f408, %f364, %f333;
	fma.rn.f32 	%f414, %f408, %f366, %f334;
	fma.rn.f32 	%f415, %f408, %f368, %f335;
	fma.rn.f32 	%f416, %f408, %f370, %f336;
	ld.global.nc.f32 	%f417, [%rd49+-20];
	fma.rn.f32 	%f418, %f417, %f356, %f338;
	fma.rn.f32 	%f419, %f417, %f358, %f339;
	fma.rn.f32 	%f420, %f417, %f360, %f340;
	fma.rn.f32 	%f421, %f417, %f362, %f341;
	fma.rn.f32 	%f422, %f417, %f364, %f342;
	fma.rn.f32 	%f423, %f417, %f366, %f343;
	fma.rn.f32 	%f424, %f417, %f368, %f344;
	fma.rn.f32 	%f425, %f417, %f370, %f345;
	ld.global.nc.f32 	%f426, [%rd50+-20];
	fma.rn.f32 	%f427, %f426, %f356, %f347;
	fma.rn.f32 	%f428, %f426, %f358, %f348;
	fma.rn.f32 	%f429, %f426, %f360, %f349;
	fma.rn.f32 	%f430, %f426, %f362, %f350;
	fma.rn.f32 	%f431, %f426, %f364, %f351;
	fma.rn.f32 	%f432, %f426, %f366, %f352;
	fma.rn.f32 	%f433, %f426, %f368, %f353;
	fma.rn.f32 	%f434, %f426, %f370, %f354;
	add.s64 	%rd52, %rd51, %rd40;
	ld.global.nc.f32 	%f435, [%rd43+12];
	ld.global.nc.f32 	%f436, [%rd52];
	fma.rn.f32 	%f437, %f435, %f436, %f357;
	ld.global.nc.f32 	%f438, [%rd52+4];
	fma.rn.f32 	%f439, %f435, %f438, %f359;
	ld.global.nc.f32 	%f440, [%rd52+8];
	fma.rn.f32 	%f441, %f435, %f440, %f361;
	ld.global.nc.f32 	%f442, [%rd52+12];
	fma.rn.f32 	%f443, %f435, %f442, %f363;
	ld.global.nc.f32 	%f444, [%rd52+16];
	fma.rn.f32 	%f445, %f435, %f444, %f365;
	ld.global.nc.f32 	%f446, [%rd52+20];
	fma.rn.f32 	%f447, %f435, %f446, %f367;
	ld.global.nc.f32 	%f448, [%rd52+24];
	fma.rn.f32 	%f449, %f435, %f448, %f369;
	ld.global.nc.f32 	%f450, [%rd52+28];
	fma.rn.f32 	%f451, %f435, %f450, %f371;
	ld.global.nc.f32 	%f452, [%rd44+-4];
	fma.rn.f32 	%f453, %f452, %f436, %f373;
	fma.rn.f32 	%f454, %f452, %f438, %f374;
	fma.rn.f32 	%f455, %f452, %f440, %f375;
	fma.rn.f32 	%f456, %f452, %f442, %f376;
	fma.rn.f32 	%f457, %f452, %f444, %f377;
	fma.rn.f32 	%f458, %f452, %f446, %f378;
	fma.rn.f32 	%f459, %f452, %f448, %f379;
	fma.rn.f32 	%f460, %f452, %f450, %f380;
	ld.global.nc.f32 	%f461, [%rd45+-4];
	fma.rn.f32 	%f462, %f461, %f436, %f382;
	fma.rn.f32 	%f463, %f461, %f438, %f383;
	fma.rn.f32 	%f464, %f461, %f440, %f384;
	fma.rn.f32 	%f465, %f461, %f442, %f385;
	fma.rn.f32 	%f466, %f461, %f444, %f386;
	fma.rn.f32 	%f467, %f461, %f446, %f387;
	fma.rn.f32 	%f468, %f461, %f448, %f388;
	fma.rn.f32 	%f469, %f461, %f450, %f389;
	ld.global.nc.f32 	%f470, [%rd46+-4];
	fma.rn.f32 	%f471, %f470, %f436, %f391;
	fma.rn.f32 	%f472, %f470, %f438, %f392;
	fma.rn.f32 	%f473, %f470, %f440, %f393;
	fma.rn.f32 	%f474, %f470, %f442, %f394;
	fma.rn.f32 	%f475, %f470, %f444, %f395;
	fma.rn.f32 	%f476, %f470, %f446, %f396;
	fma.rn.f32 	%f477, %f470, %f448, %f397;
	fma.rn.f32 	%f478, %f470, %f450, %f398;
	ld.global.nc.f32 	%f479, [%rd47+-4];
	fma.rn.f32 	%f480, %f479, %f436, %f400;
	fma.rn.f32 	%f481, %f479, %f438, %f401;
	fma.rn.f32 	%f482, %f479, %f440, %f402;
	fma.rn.f32 	%f483, %f479, %f442, %f403;
	fma.rn.f32 	%f484, %f479, %f444, %f404;
	fma.rn.f32 	%f485, %f479, %f446, %f405;
	fma.rn.f32 	%f486, %f479, %f448, %f406;
	fma.rn.f32 	%f487, %f479, %f450, %f407;
	ld.global.nc.f32 	%f488, [%rd48+-16];
	fma.rn.f32 	%f489, %f488, %f436, %f409;
	fma.rn.f32 	%f490, %f488, %f438, %f410;
	fma.rn.f32 	%f491, %f488, %f440, %f411;
	fma.rn.f32 	%f492, %f488, %f442, %f412;
	fma.rn.f32 	%f493, %f488, %f444, %f413;
	fma.rn.f32 	%f494, %f488, %f446, %f414;
	fma.rn.f32 	%f495, %f488, %f448, %f415;
	fma.rn.f32 	%f496, %f488, %f450, %f416;
	ld.global.nc.f32 	%f497, [%rd49+-16];
	fma.rn.f32 	%f498, %f497, %f436, %f418;
	fma.rn.f32 	%f499, %f497, %f438, %f419;
	fma.rn.f32 	%f500, %f497, %f440, %f420;
	fma.rn.f32 	%f501, %f497, %f442, %f421;
	fma.rn.f32 	%f502, %f497, %f444, %f422;
	fma.rn.f32 	%f503, %f497, %f446, %f423;
	fma.rn.f32 	%f504, %f497, %f448, %f424;
	fma.rn.f32 	%f505, %f497, %f450, %f425;
	ld.global.nc.f32 	%f506, [%rd50+-16];
	fma.rn.f32 	%f507, %f506, %f436, %f427;
	fma.rn.f32 	%f508, %f506, %f438, %f428;
	fma.rn.f32 	%f509, %f506, %f440, %f429;
	fma.rn.f32 	%f510, %f506, %f442, %f430;
	fma.rn.f32 	%f511, %f506, %f444, %f431;
	fma.rn.f32 	%f512, %f506, %f446, %f432;
	fma.rn.f32 	%f513, %f506, %f448, %f433;
	fma.rn.f32 	%f514, %f506, %f450, %f434;
	add.s64 	%rd53, %rd52, %rd40;
	ld.global.nc.f32 	%f515, [%rd43+16];
	ld.global.nc.f32 	%f516, [%rd53];
	fma.rn.f32 	%f517, %f515, %f516, %f437;
	ld.global.nc.f32 	%f518, [%rd53+4];
	fma.rn.f32 	%f519, %f515, %f518, %f439;
	ld.global.nc.f32 	%f520, [%rd53+8];
	fma.rn.f32 	%f521, %f515, %f520, %f441;
	ld.global.nc.f32 	%f522, [%rd53+12];
	fma.rn.f32 	%f523, %f515, %f522, %f443;
	ld.global.nc.f32 	%f524, [%rd53+16];
	fma.rn.f32 	%f525, %f515, %f524, %f445;
	ld.global.nc.f32 	%f526, [%rd53+20];
	fma.rn.f32 	%f527, %f515, %f526, %f447;
	ld.global.nc.f32 	%f528, [%rd53+24];
	fma.rn.f32 	%f529, %f515, %f528, %f449;
	ld.global.nc.f32 	%f530, [%rd53+28];
	fma.rn.f32 	%f531, %f515, %f530, %f451;
	ld.global.nc.f32 	%f532, [%rd44];
	fma.rn.f32 	%f533, %f532, %f516, %f453;
	fma.rn.f32 	%f534, %f532, %f518, %f454;
	fma.rn.f32 	%f535, %f532, %f520, %f455;
	fma.rn.f32 	%f536, %f532, %f522, %f456;
	fma.rn.f32 	%f537, %f532, %f524, %f457;
	fma.rn.f32 	%f538, %f532, %f526, %f458;
	fma.rn.f32 	%f539, %f532, %f528, %f459;
	fma.rn.f32 	%f540, %f532, %f530, %f460;
	ld.global.nc.f32 	%f541, [%rd45];
	fma.rn.f32 	%f542, %f541, %f516, %f462;
	fma.rn.f32 	%f543, %f541, %f518, %f463;
	fma.rn.f32 	%f544, %f541, %f520, %f464;
	fma.rn.f32 	%f545, %f541, %f522, %f465;
	fma.rn.f32 	%f546, %f541, %f524, %f466;
	fma.rn.f32 	%f547, %f541, %f526, %f467;
	fma.rn.f32 	%f548, %f541, %f528, %f468;
	fma.rn.f32 	%f549, %f541, %f530, %f469;
	ld.global.nc.f32 	%f550, [%rd46];
	fma.rn.f32 	%f551, %f550, %f516, %f471;
	fma.rn.f32 	%f552, %f550, %f518, %f472;
	fma.rn.f32 	%f553, %f550, %f520, %f473;
	fma.rn.f32 	%f554, %f550, %f522, %f474;
	fma.rn.f32 	%f555, %f550, %f524, %f475;
	fma.rn.f32 	%f556, %f550, %f526, %f476;
	fma.rn.f32 	%f557, %f550, %f528, %f477;
	fma.rn.f32 	%f558, %f550, %f530, %f478;
	ld.global.nc.f32 	%f559, [%rd47];
	fma.rn.f32 	%f560, %f559, %f516, %f480;
	fma.rn.f32 	%f561, %f559, %f518, %f481;
	fma.rn.f32 	%f562, %f559, %f520, %f482;
	fma.rn.f32 	%f563, %f559, %f522, %f483;
	fma.rn.f32 	%f564, %f559, %f524, %f484;
	fma.rn.f32 	%f565, %f559, %f526, %f485;
	fma.rn.f32 	%f566, %f559, %f528, %f486;
	fma.rn.f32 	%f567, %f559, %f530, %f487;
	ld.global.nc.f32 	%f568, [%rd48+-12];
	fma.rn.f32 	%f569, %f568, %f516, %f489;
	fma.rn.f32 	%f570, %f568, %f518, %f490;
	fma.rn.f32 	%f571, %f568, %f520, %f491;
	fma.rn.f32 	%f572, %f568, %f522, %f492;
	fma.rn.f32 	%f573, %f568, %f524, %f493;
	fma.rn.f32 	%f574, %f568, %f526, %f494;
	fma.rn.f32 	%f575, %f568, %f528, %f495;
	fma.rn.f32 	%f576, %f568, %f530, %f496;
	ld.global.nc.f32 	%f577, [%rd49+-12];
	fma.rn.f32 	%f578, %f577, %f516, %f498;
	fma.rn.f32 	%f579, %f577, %f518, %f499;
	fma.rn.f32 	%f580, %f577, %f520, %f500;
	fma.rn.f32 	%f581, %f577, %f522, %f501;
	fma.rn.f32 	%f582, %f577, %f524, %f502;
	fma.rn.f32 	%f583, %f577, %f526, %f503;
	fma.rn.f32 	%f584, %f577, %f528, %f504;
	fma.rn.f32 	%f585, %f577, %f530, %f505;
	ld.global.nc.f32 	%f586, [%rd50+-12];
	fma.rn.f32 	%f587, %f586, %f516, %f507;
	fma.rn.f32 	%f588, %f586, %f518, %f508;
	fma.rn.f32 	%f589, %f586, %f520, %f509;
	fma.rn.f32 	%f590, %f586, %f522, %f510;
	fma.rn.f32 	%f591, %f586, %f524, %f511;
	fma.rn.f32 	%f592, %f586, %f526, %f512;
	fma.rn.f32 	%f593, %f586, %f528, %f513;
	fma.rn.f32 	%f594, %f586, %f530, %f514;
	add.s64 	%rd54, %rd53, %rd40;
	ld.global.nc.f32 	%f595, [%rd43+20];
	ld.global.nc.f32 	%f596, [%rd54];
	fma.rn.f32 	%f597, %f595, %f596, %f517;
	ld.global.nc.f32 	%f598, [%rd54+4];
	fma.rn.f32 	%f599, %f595, %f598, %f519;
	ld.global.nc.f32 	%f600, [%rd54+8];
	fma.rn.f32 	%f601, %f595, %f600, %f521;
	ld.global.nc.f32 	%f602, [%rd54+12];
	fma.rn.f32 	%f603, %f595, %f602, %f523;
	ld.global.nc.f32 	%f604, [%rd54+16];
	fma.rn.f32 	%f605, %f595, %f604, %f525;
	ld.global.nc.f32 	%f606, [%rd54+20];
	fma.rn.f32 	%f607, %f595, %f606, %f527;
	ld.global.nc.f32 	%f608, [%rd54+24];
	fma.rn.f32 	%f609, %f595, %f608, %f529;
	ld.global.nc.f32 	%f610, [%rd54+28];
	fma.rn.f32 	%f611, %f595, %f610, %f531;
	ld.global.nc.f32 	%f612, [%rd44+4];
	fma.rn.f32 	%f613, %f612, %f596, %f533;
	fma.rn.f32 	%f614, %f612, %f598, %f534;
	fma.rn.f32 	%f615, %f612, %f600, %f535;
	fma.rn.f32 	%f616, %f612, %f602, %f536;
	fma.rn.f32 	%f617, %f612, %f604, %f537;
	fma.rn.f32 	%f618, %f612, %f606, %f538;
	fma.rn.f32 	%f619, %f612, %f608, %f539;
	fma.rn.f32 	%f620, %f612, %f610, %f540;
	ld.global.nc.f32 	%f621, [%rd45+4];
	fma.rn.f32 	%f622, %f621, %f596, %f542;
	fma.rn.f32 	%f623, %f621, %f598, %f543;
	fma.rn.f32 	%f624, %f621, %f600, %f544;
	fma.rn.f32 	%f625, %f621, %f602, %f545;
	fma.rn.f32 	%f626, %f621, %f604, %f546;
	fma.rn.f32 	%f627, %f621, %f606, %f547;
	fma.rn.f32 	%f628, %f621, %f608, %f548;
	fma.rn.f32 	%f629, %f621, %f610, %f549;
	ld.global.nc.f32 	%f630, [%rd46+4];
	fma.rn.f32 	%f631, %f630, %f596, %f551;
	fma.rn.f32 	%f632, %f630, %f598, %f552;
	fma.rn.f32 	%f633, %f630, %f600, %f553;
	fma.rn.f32 	%f634, %f630, %f602, %f554;
	fma.rn.f32 	%f635, %f630, %f604, %f555;
	fma.rn.f32 	%f636, %f630, %f606, %f556;
	fma.rn.f32 	%f637, %f630, %f608, %f557;
	fma.rn.f32 	%f638, %f630, %f610, %f558;
	ld.global.nc.f32 	%f639, [%rd47+4];
	fma.rn.f32 	%f640, %f639, %f596, %f560;
	fma.rn.f32 	%f641, %f639, %f598, %f561;
	fma.rn.f32 	%f642, %f639, %f600, %f562;
	fma.rn.f32 	%f643, %f639, %f602, %f563;
	fma.rn.f32 	%f644, %f639, %f604, %f564;
	fma.rn.f32 	%f645, %f639, %f606, %f565;
	fma.rn.f32 	%f646, %f639, %f608, %f566;
	fma.rn.f32 	%f647, %f639, %f610, %f567;
	ld.global.nc.f32 	%f648, [%rd48+-8];
	fma.rn.f32 	%f649, %f648, %f596, %f569;
	fma.rn.f32 	%f650, %f648, %f598, %f570;
	fma.rn.f32 	%f651, %f648, %f600, %f571;
	fma.rn.f32 	%f652, %f648, %f602, %f572;
	fma.rn.f32 	%f653, %f648, %f604, %f573;
	fma.rn.f32 	%f654, %f648, %f606, %f574;
	fma.rn.f32 	%f655, %f648, %f608, %f575;
	fma.rn.f32 	%f656, %f648, %f610, %f576;
	ld.global.nc.f32 	%f657, [%rd49+-8];
	fma.rn.f32 	%f658, %f657, %f596, %f578;
	fma.rn.f32 	%f659, %f657, %f598, %f579;
	fma.rn.f32 	%f660, %f657, %f600, %f580;
	fma.rn.f32 	%f661, %f657, %f602, %f581;
	fma.rn.f32 	%f662, %f657, %f604, %f582;
	fma.rn.f32 	%f663, %f657, %f606, %f583;
	fma.rn.f32 	%f664, %f657, %f608, %f584;
	fma.rn.f32 	%f665, %f657, %f610, %f585;
	ld.global.nc.f32 	%f666, [%rd50+-8];
	fma.rn.f32 	%f667, %f666, %f596, %f587;
	fma.rn.f32 	%f668, %f666, %f598, %f588;
	fma.rn.f32 	%f669, %f666, %f600, %f589;
	fma.rn.f32 	%f670, %f666, %f602, %f590;
	fma.rn.f32 	%f671, %f666, %f604, %f591;
	fma.rn.f32 	%f672, %f666, %f606, %f592;
	fma.rn.f32 	%f673, %f666, %f608, %f593;
	fma.rn.f32 	%f674, %f666, %f610, %f594;
	add.s64 	%rd55, %rd54, %rd40;
	ld.global.nc.f32 	%f675, [%rd43+24];
	ld.global.nc.f32 	%f676, [%rd55];
	fma.rn.f32 	%f677, %f675, %f676, %f597;
	ld.global.nc.f32 	%f678, [%rd55+4];
	fma.rn.f32 	%f679, %f675, %f678, %f599;
	ld.global.nc.f32 	%f680, [%rd55+8];
	fma.rn.f32 	%f681, %f675, %f680, %f601;
	ld.global.nc.f32 	%f682, [%rd55+12];
	fma.rn.f32 	%f683, %f675, %f682, %f603;
	ld.global.nc.f32 	%f684, [%rd55+16];
	fma.rn.f32 	%f685, %f675, %f684, %f605;
	ld.global.nc.f32 	%f686, [%rd55+20];
	fma.rn.f32 	%f687, %f675, %f686, %f607;
	ld.global.nc.f32 	%f688, [%rd55+24];
	fma.rn.f32 	%f689, %f675, %f688, %f609;
	ld.global.nc.f32 	%f690, [%rd55+28];
	fma.rn.f32 	%f691, %f675, %f690, %f611;
	ld.global.nc.f32 	%f692, [%rd44+8];
	fma.rn.f32 	%f693, %f692, %f676, %f613;
	fma.rn.f32 	%f694, %f692, %f678, %f614;
	fma.rn.f32 	%f695, %f692, %f680, %f615;
	fma.rn.f32 	%f696, %f692, %f682, %f616;
	fma.rn.f32 	%f697, %f692, %f684, %f617;
	fma.rn.f32 	%f698, %f692, %f686, %f618;
	fma.rn.f32 	%f699, %f692, %f688, %f619;
	fma.rn.f32 	%f700, %f692, %f690, %f620;
	ld.global.nc.f32 	%f701, [%rd45+8];
	fma.rn.f32 	%f702, %f701, %f676, %f622;
	fma.rn.f32 	%f703, %f701, %f678, %f623;
	fma.rn.f32 	%f704, %f701, %f680, %f624;
	fma.rn.f32 	%f705, %f701, %f682, %f625;
	fma.rn.f32 	%f706, %f701, %f684, %f626;
	fma.rn.f32 	%f707, %f701, %f686, %f627;
	fma.rn.f32 	%f708, %f701, %f688, %f628;
	fma.rn.f32 	%f709, %f701, %f690, %f629;
	ld.global.nc.f32 	%f710, [%rd46+8];
	fma.rn.f32 	%f711, %f710, %f676, %f631;
	fma.rn.f32 	%f712, %f710, %f678, %f632;
	fma.rn.f32 	%f713, %f710, %f680, %f633;
	fma.rn.f32 	%f714, %f710, %f682, %f634;
	fma.rn.f32 	%f715, %f710, %f684, %f635;
	fma.rn.f32 	%f716, %f710, %f686, %f636;
	fma.rn.f32 	%f717, %f710, %f688, %f637;
	fma.rn.f32 	%f718, %f710, %f690, %f638;
	ld.global.nc.f32 	%f719, [%rd47+8];
	fma.rn.f32 	%f720, %f719, %f676, %f640;
	fma.rn.f32 	%f721, %f719, %f678, %f641;
	fma.rn.f32 	%f722, %f719, %f680, %f642;
	fma.rn.f32 	%f723, %f719, %f682, %f643;
	fma.rn.f32 	%f724, %f719, %f684, %f644;
	fma.rn.f32 	%f725, %f719, %f686, %f645;
	fma.rn.f32 	%f726, %f719, %f688, %f646;
	fma.rn.f32 	%f727, %f719, %f690, %f647;
	ld.global.nc.f32 	%f728, [%rd48+-4];
	fma.rn.f32 	%f729, %f728, %f676, %f649;
	fma.rn.f32 	%f730, %f728, %f678, %f650;
	fma.rn.f32 	%f731, %f728, %f680, %f651;
	fma.rn.f32 	%f732, %f728, %f682, %f652;
	fma.rn.f32 	%f733, %f728, %f684, %f653;
	fma.rn.f32 	%f734, %f728, %f686, %f654;
	fma.rn.f32 	%f735, %f728, %f688, %f655;
	fma.rn.f32 	%f736, %f728, %f690, %f656;
	ld.global.nc.f32 	%f737, [%rd49+-4];
	fma.rn.f32 	%f738, %f737, %f676, %f658;
	fma.rn.f32 	%f739, %f737, %f678, %f659;
	fma.rn.f32 	%f740, %f737, %f680, %f660;
	fma.rn.f32 	%f741, %f737, %f682, %f661;
	fma.rn.f32 	%f742, %f737, %f684, %f662;
	fma.rn.f32 	%f743, %f737, %f686, %f663;
	fma.rn.f32 	%f744, %f737, %f688, %f664;
	fma.rn.f32 	%f745, %f737, %f690, %f665;
	ld.global.nc.f32 	%f746, [%rd50+-4];
	fma.rn.f32 	%f747, %f746, %f676, %f667;
	fma.rn.f32 	%f748, %f746, %f678, %f668;
	fma.rn.f32 	%f749, %f746, %f680, %f669;
	fma.rn.f32 	%f750, %f746, %f682, %f670;
	fma.rn.f32 	%f751, %f746, %f684, %f671;
	fma.rn.f32 	%f752, %f746, %f686, %f672;
	fma.rn.f32 	%f753, %f746, %f688, %f673;
	fma.rn.f32 	%f754, %f746, %f690, %f674;
	add.s64 	%rd56, %rd55, %rd40;
	ld.global.nc.f32 	%f755, [%rd43+28];
	ld.global.nc.f32 	%f756, [%rd56];
	fma.rn.f32 	%f898, %f755, %f756, %f677;
	ld.global.nc.f32 	%f757, [%rd56+4];
	fma.rn.f32 	%f897, %f755, %f757, %f679;
	ld.global.nc.f32 	%f758, [%rd56+8];
	fma.rn.f32 	%f896, %f755, %f758, %f681;
	ld.global.nc.f32 	%f759, [%rd56+12];
	fma.rn.f32 	%f895, %f755, %f759, %f683;
	ld.global.nc.f32 	%f760, [%rd56+16];
	fma.rn.f32 	%f894, %f755, %f760, %f685;
	ld.global.nc.f32 	%f761, [%rd56+20];
	fma.rn.f32 	%f893, %f755, %f761, %f687;
	ld.global.nc.f32 	%f762, [%rd56+24];
	fma.rn.f32 	%f892, %f755, %f762, %f689;
	ld.global.nc.f32 	%f763, [%rd56+28];
	fma.rn.f32 	%f891, %f755, %f763, %f691;
	ld.global.nc.f32 	%f764, [%rd44+12];
	fma.rn.f32 	%f890, %f764, %f756, %f693;
	fma.rn.f32 	%f889, %f764, %f757, %f694;
	fma.rn.f32 	%f888, %f764, %f758, %f695;
	fma.rn.f32 	%f887, %f764, %f759, %f696;
	fma.rn.f32 	%f886, %f764, %f760, %f697;
	fma.rn.f32 	%f885, %f764, %f761, %f698;
	fma.rn.f32 	%f884, %f764, %f762, %f699;
	fma.rn.f32 	%f883, %f764, %f763, %f700;
	ld.global.nc.f32 	%f765, [%rd45+12];
	fma.rn.f32 	%f882, %f765, %f756, %f702;
	fma.rn.f32 	%f881, %f765, %f757, %f703;
	fma.rn.f32 	%f880, %f765, %f758, %f704;
	fma.rn.f32 	%f879, %f765, %f759, %f705;
	fma.rn.f32 	%f878, %f765, %f760, %f706;
	fma.rn.f32 	%f877, %f765, %f761, %f707;
	fma.rn.f32 	%f876, %f765, %f762, %f708;
	fma.rn.f32 	%f875, %f765, %f763, %f709;
	ld.global.nc.f32 	%f766, [%rd46+12];
	fma.rn.f32 	%f874, %f766, %f756, %f711;
	fma.rn.f32 	%f873, %f766, %f757, %f712;
	fma.rn.f32 	%f872, %f766, %f758, %f713;
	fma.rn.f32 	%f871, %f766, %f759, %f714;
	fma.rn.f32 	%f870, %f766, %f760, %f715;
	fma.rn.f32 	%f869, %f766, %f761, %f716;
	fma.rn.f32 	%f868, %f766, %f762, %f717;
	fma.rn.f32 	%f867, %f766, %f763, %f718;
	ld.global.nc.f32 	%f767, [%rd47+12];
	fma.rn.f32 	%f866, %f767, %f756, %f720;
	fma.rn.f32 	%f865, %f767, %f757, %f721;
	fma.rn.f32 	%f864, %f767, %f758, %f722;
	fma.rn.f32 	%f863, %f767, %f759, %f723;
	fma.rn.f32 	%f862, %f767, %f760, %f724;
	fma.rn.f32 	%f861, %f767, %f761, %f725;
	fma.rn.f32 	%f860, %f767, %f762, %f726;
	fma.rn.f32 	%f859, %f767, %f763, %f727;
	ld.global.nc.f32 	%f768, [%rd48];
	fma.rn.f32 	%f858, %f768, %f756, %f729;
	fma.rn.f32 	%f857, %f768, %f757, %f730;
	fma.rn.f32 	%f856, %f768, %f758, %f731;
	fma.rn.f32 	%f855, %f768, %f759, %f732;
	fma.rn.f32 	%f854, %f768, %f760, %f733;
	fma.rn.f32 	%f853, %f768, %f761, %f734;
	fma.rn.f32 	%f852, %f768, %f762, %f735;
	fma.rn.f32 	%f851, %f768, %f763, %f736;
	ld.global.nc.f32 	%f769, [%rd49];
	fma.rn.f32 	%f850, %f769, %f756, %f738;
	fma.rn.f32 	%f849, %f769, %f757, %f739;
	fma.rn.f32 	%f848, %f769, %f758, %f740;
	fma.rn.f32 	%f847, %f769, %f759, %f741;
	fma.rn.f32 	%f846, %f769, %f760, %f742;
	fma.rn.f32 	%f845, %f769, %f761, %f743;
	fma.rn.f32 	%f844, %f769, %f762, %f744;
	fma.rn.f32 	%f843, %f769, %f763, %f745;
	ld.global.nc.f32 	%f770, [%rd50];
	fma.rn.f32 	%f842, %f770, %f756, %f747;
	fma.rn.f32 	%f841, %f770, %f757, %f748;
	fma.rn.f32 	%f840, %f770, %f758, %f749;
	fma.rn.f32 	%f839, %f770, %f759, %f750;
	fma.rn.f32 	%f838, %f770, %f760, %f751;
	fma.rn.f32 	%f837, %f770, %f761, %f752;
	fma.rn.f32 	%f836, %f770, %f762, %f753;
	fma.rn.f32 	%f835, %f770, %f763, %f754;
	add.s32 	%r64, %r64, 8;
	shl.b32 	%r46, %r34, 3;
	add.s32 	%r63, %r63, %r46;
	add.s32 	%r62, %r62, 8;
	add.s32 	%r61, %r61, 8;
	add.s32 	%r60, %r60, 8;
	add.s32 	%r59, %r59, 8;
	add.s64 	%rd70, %rd70, 32;
	add.s32 	%r58, %r58, 8;
	add.s32 	%r57, %r57, 8;
	add.s32 	%r56, %r56, 8;
	add.s32 	%r55, %r55, 8;
	setp.lt.s32 	%p2, %r64, %r35;
	@%p2 bra 	$L__BB0_2;
$L__BB0_3:
	ld.param.u64 	%rd69, [_Z4gemmILi128ELi8ELi128ELi8ELi8EEvPfS0_S0_iii_param_2];
	cvta.to.global.u64 	%rd57, %rd69;
	shl.b32 	%r47, %r2, 7;
	shl.b32 	%r48, %r4, 3;
	add.s32 	%r49, %r47, %r48;
	mov.u32 	%r50, %ctaid.x;
	shl.b32 	%r51, %r50, 7;
	shl.b32 	%r52, %r3, 3;
	add.s32 	%r53, %r51, %r52;
	mad.lo.s32 	%r54, %r49, %r34, %r53;
	mul.wide.s32 	%rd58, %r54, 4;
	add.s64 	%rd59, %rd57, %rd58;
	st.global.v4.f32 	[%rd59], {%f898, %f897, %f896, %f895};
	st.global.v4.f32 	[%rd59+16], {%f894, %f893, %f892, %f891};
	mul.wide.s32 	%rd60, %r34, 4;
	add.s64 	%rd61, %rd59, %rd60;
	st.global.v4.f32 	[%rd61], {%f890, %f889, %f888, %f887};
	st.global.v4.f32 	[%rd61+16], {%f886, %f885, %f884, %f883};
	add.s64 	%rd62, %rd61, %rd60;
	st.global.v4.f32 	[%rd62], {%f882, %f881, %f880, %f879};
	st.global.v4.f32 	[%rd62+16], {%f878, %f877, %f876, %f875};
	add.s64 	%rd63, %rd62, %rd60;
	st.global.v4.f32 	[%rd63], {%f874, %f873, %f872, %f871};
	st.global.v4.f32 	[%rd63+16], {%f870, %f869, %f868, %f867};
	add.s64 	%rd64, %rd63, %rd60;
	st.global.v4.f32 	[%rd64], {%f866, %f865, %f864, %f863};
	st.global.v4.f32 	[%rd64+16], {%f862, %f861, %f860, %f859};
	add.s64 	%rd65, %rd64, %rd60;
	st.global.v4.f32 	[%rd65], {%f858, %f857, %f856, %f855};
	st.global.v4.f32 	[%rd65+16], {%f854, %f853, %f852, %f851};
	add.s64 	%rd66, %rd65, %rd60;
	st.global.v4.f32 	[%rd66], {%f850, %f849, %f848, %f847};
	st.global.v4.f32 	[%rd66+16], {%f846, %f845, %f844, %f843};
	add.s64 	%rd67, %rd66, %rd60;
	st.global.v4.f32 	[%rd67], {%f842, %f841, %f840, %f839};
	st.global.v4.f32 	[%rd67+16], {%f838, %f837, %f836, %f835};
	ret;

}


// ===== COMPILED SASS (sm_100) =====

	.target	sm_100

	.elftype	@"ET_EXEC"


//--------------------- .note.nv.tkinfo           --------------------------
	.section	.note.nv.tkinfo,"",@"SHT_NOTE"
	.sectionflags	@"SHF_NOTE_NV_TKINFO"
	.tkinfo
        /*0018*/ 	.word	0x00000002
        /*0030*/ 	.string	""
        /*0030*/ 	.string	"ptxas"
        /*0030*/ 	.string	"Cuda compilation tools, release 13.0, V13.0.88"
        /*0030*/ 	.string	"Build cuda_13.0.r13.0/compiler.36424714_0"
        /*0030*/ 	.string	"-arch sm_100 -m 64 "



//--------------------- .note.nv.cuinfo           --------------------------
	.section	.note.nv.cuinfo,"",@"SHT_NOTE"
	.sectionflags	@"SHF_NOTE_NV_CUINFO"
        /*0018*/ 	.short	0x0002
        /*001a*/ 	.short	0x0064
        /*001c*/ 	.short	0x0082
	.zero		2


//--------------------- .nv.info                  --------------------------
	.section	.nv.info,"",@"SHT_CUDA_INFO"
	.align	4


	//----- nvinfo : EIATTR_REGCOUNT
	.align		4
        /*0000*/ 	.byte	0x04, 0x2f
        /*0002*/ 	.short	(.L_1 - .L_0)
	.align		4
.L_0:
        /*0004*/ 	.word	index@(_Z4gemmILi128ELi8ELi128ELi8ELi8EEvPfS0_S0_iii)
        /*0008*/ 	.word	0x00000080


	//----- nvinfo : EIATTR_FRAME_SIZE
	.align		4
.L_1:
        /*000c*/ 	.byte	0x04, 0x11
        /*000e*/ 	.short	(.L_3 - .L_2)
	.align		4
.L_2:
        /*0010*/ 	.word	index@(_Z4gemmILi128ELi8ELi128ELi8ELi8EEvPfS0_S0_iii)
        /*0014*/ 	.word	0x00000000


	//----- nvinfo : EIATTR_MIN_STACK_SIZE
	.align		4
.L_3:
        /*0018*/ 	.byte	0x04, 0x12
        /*001a*/ 	.short	(.L_5 - .L_4)
	.align		4
.L_4:
        /*001c*/ 	.word	index@(_Z4gemmILi128ELi8ELi128ELi8ELi8EEvPfS0_S0_iii)
        /*0020*/ 	.word	0x00000000
.L_5:


//--------------------- .nv.compat                --------------------------
	.section	.nv.compat,"",@"SHT_CUDA_COMPAT_INFO"
	.align	4
        /*0000*/ 	.byte	0x02, 0x09, 0x00, 0x00, 0x02, 0x02, 0x01, 0x00, 0x02, 0x05, 0x05, 0x00, 0x03, 0x07, 0x01, 0x01
        /*0010*/ 	.byte	0x02, 0x03, 0x00, 0x00, 0x02, 0x06, 0x01, 0x00, 0x04, 0x0b, 0x08, 0x00, 0x09, 0x00, 0x00, 0x00
        /*0020*/ 	.byte	0x00, 0x00, 0x00, 0x00


//--------------------- .nv.info._Z4gemmILi128ELi8ELi128ELi8ELi8EEvPfS0_S0_iii --------------------------
	.section	.nv.info._Z4gemmILi128ELi8ELi128ELi8ELi8EEvPfS0_S0_iii,"",@"SHT_CUDA_INFO"
	.sectionflags	@""
	.align	4


	//----- nvinfo : EIATTR_CUDA_API_VERSION
	.align		4
        /*0000*/ 	.byte	0x04, 0x37
        /*0002*/ 	.short	(.L_7 - .L_6)
.L_6:
        /*0004*/ 	.word	0x00000082


	//----- nvinfo : EIATTR_KPARAM_INFO
	.align		4
.L_7:
        /*0008*/ 	.byte	0x04, 0x17
        /*000a*/ 	.short	(.L_9 - .L_8)
.L_8:
        /*000c*/ 	.word	0x00000000
        /*0010*/ 	.short	0x0005
        /*0012*/ 	.short	0x0020
        /*0014*/ 	.byte	0x00, 0xf0, 0x11, 0x00


	//----- nvinfo : EIATTR_KPARAM_INFO
	.align		4
.L_9:
        /*0018*/ 	.byte	0x04, 0x17
        /*001a*/ 	.short	(.L_11 - .L_10)
.L_10:
        /*001c*/ 	.word	0x00000000
        /*0020*/ 	.short	0x0004
        /*0022*/ 	.short	0x001c
        /*0024*/ 	.byte	0x00, 0xf0, 0x11, 0x00


	//----- nvinfo : EIATTR_KPARAM_INFO
	.align		4
.L_11:
        /*0028*/ 	.byte	0x04, 0x17
        /*002a*/ 	.short	(.L_13 - .L_12)
.L_12:
        /*002c*/ 	.word	0x00000000
        /*0030*/ 	.short	0x0003
        /*0032*/ 	.short	0x0018
        /*0034*/ 	.byte	0x00, 0xf0, 0x11, 0x00


	//----- nvinfo : EIATTR_KPARAM_INFO
	.align		4
.L_13:
        /*0038*/ 	.byte	0x04, 0x17
        /*003a*/ 	.short	(.L_15 - .L_14)
.L_14:
        /*003c*/ 	.word	0x00000000
        /*0040*/ 	.short	0x0002
        /*0042*/ 	.short	0x0010
        /*0044*/ 	.byte	0x00, 0xf5, 0x21, 0x00


	//----- nvinfo : EIATTR_KPARAM_INFO
	.align		4
.L_15:
        /*0048*/ 	.byte	0x04, 0x17
        /*004a*/ 	.short	(.L_17 - .L_16)
.L_16:
        /*004c*/ 	.word	0x00000000
        /*0050*/ 	.short	0x0001
        /*0052*/ 	.short	0x0008
        /*0054*/ 	.byte	0x00, 0xf5, 0x21, 0x00


	//----- nvinfo : EIATTR_KPARAM_INFO
	.align		4
.L_17:
        /*0058*/ 	.byte	0x04, 0x17
        /*005a*/ 	.short	(.L_19 - .L_18)
.L_18:
        /*005c*/ 	.word	0x00000000
        /*0060*/ 	.short	0x0000
        /*0062*/ 	.short	0x0000
        /*0064*/ 	.byte	0x00, 0xf5, 0x21, 0x00


	//----- nvinfo : EIATTR_SPARSE_MMA_MASK
	.align		4
.L_19:
        /*0068*/ 	.byte	0x03, 0x50
        /*006a*/ 	.short	0x0000


	//----- nvinfo : EIATTR_MAXREG_COUNT
	.align		4
        /*006c*/ 	.byte	0x03, 0x1b
        /*006e*/ 	.short	0x00ff


	//----- nvinfo : EIATTR_MERCURY_ISA_VERSION
	.align		4
        /*0070*/ 	.byte	0x03, 0x5f
        /*0072*/ 	.short	0x0101


	//----- nvinfo : EIATTR_VRC_CTA_INIT_COUNT
	.align		4
        /*0074*/ 	.byte	0x02, 0x4a
	.zero		1
	.zero		1


	//----- nvinfo : EIATTR_EXIT_INSTR_OFFSETS
	.align		4
        /*0078*/ 	.byte	0x04, 0x1c
        /*007a*/ 	.short	(.L_21 - .L_20)


	//   ....[0]....
.L_20:
        /*007c*/ 	.word	0x00003170


	//----- nvinfo : EIATTR_CBANK_PARAM_SIZE
	.align		4
.L_21:
        /*0080*/ 	.byte	0x03, 0x19
        /*0082*/ 	.short	0x0024


	//----- nvinfo : EIATTR_PARAM_CBANK
	.align		4
        /*0084*/ 	.byte	0x04, 0x0a
        /*0086*/ 	.short	(.L_23 - .L_22)
	.align		4
.L_22:
        /*0088*/ 	.word	index@(.nv.constant0._Z4gemmILi128ELi8ELi128ELi8ELi8EEvPfS0_S0_iii)
        /*008c*/ 	.short	0x0380
        /*008e*/ 	.short	0x0024


	//----- nvinfo : EIATTR_SW_WAR
	.align		4
.L_23:
        /*0090*/ 	.byte	0x04, 0x36
        /*0092*/ 	.short	(.L_25 - .L_24)
.L_24:
        /*0094*/ 	.word	0x00000008
.L_25:


//--------------------- .nv.callgraph             --------------------------
	.section	.nv.callgraph,"",@"SHT_CUDA_CALLGRAPH"
	.align	4
	.sectionentsize	8
	.align		4
        /*0000*/ 	.word	0x00000000
	.align		4
        /*0004*/ 	.word	0xffffffff
	.align		4
        /*0008*/ 	.word	0x00000000
	.align		4
        /*000c*/ 	.word	0xfffffffe
	.align		4
        /*0010*/ 	.word	0x00000000
	.align		4
        /*0014*/ 	.word	0xfffffffd
	.align		4
        /*0018*/ 	.word	0x00000000
	.align		4
        /*001c*/ 	.word	0xfffffffc


//--------------------- .text._Z4gemmILi128ELi8ELi128ELi8ELi8EEvPfS0_S0_iii --------------------------
	.section	.text._Z4gemmILi128ELi8ELi128ELi8ELi8EEvPfS0_S0_iii,"ax",@progbits
	.align	128
        .global         _Z4gemmILi128ELi8ELi128ELi8ELi8EEvPfS0_S0_iii
        .type           _Z4gemmILi128ELi8ELi128ELi8ELi8EEvPfS0_S0_iii,@function
        .size           _Z4gemmILi128ELi8ELi128ELi8ELi8EEvPfS0_S0_iii,(.L_x_3 - _Z4gemmILi128ELi8ELi128ELi8ELi8EEvPfS0_S0_iii)
        .other          _Z4gemmILi128ELi8ELi128ELi8ELi8EEvPfS0_S0_iii,@"STO_CUDA_ENTRY STV_DEFAULT"
_Z4gemmILi128ELi8ELi128ELi8ELi8EEvPfS0_S0_iii:
.text._Z4gemmILi128ELi8ELi128ELi8ELi8EEvPfS0_S0_iii:
[----:B------:R-:W-:Y:S01]  /*0000*/  LDC R1, c[0x0][0x37c] ;  /* 0x0000df00ff017b82 */ /* 0x000fe20000000800 */
[----:B------:R-:W0:Y:S01]  /*0010*/  LDCU UR5, c[0x0][0x3a0] ;  /* 0x00007400ff0577ac */ /* 0x000e220008000800 */
[----:B------:R-:W1:Y:S01]  /*0020*/  S2R R0, SR_CTAID.X ;  /* 0x0000000000007919 */ /* 0x000e620000002500 */
[----:B------:R-:W-:Y:S02]  /*0030*/  CS2R R78, SRZ ;  /* 0x00000000004e7805 */ /* 0x000fe4000001ff00 */
[----:B------:R-:W-:Y:S02]  /*0040*/  CS2R R76, SRZ ;  /* 0x00000000004c7805 */ /* 0x000fe4000001ff00 */
[----:B------:R-:W-:Y:S01]  /*0050*/  CS2R R74, SRZ ;  /* 0x00000000004a7805 */ /* 0x000fe2000001ff00 */
[----:B------:R-:W2:Y:S01]  /*0060*/  S2R R2, SR_CTAID.Y ;  /* 0x0000000000027919 */ /* 0x000ea20000002600 */
[----:B------:R-:W-:Y:S02]  /*0070*/  CS2R R72, SRZ ;  /* 0x0000000000487805 */ /* 0x000fe4000001ff00 */
[----:B------:R-:W-:-:S02]  /*0080*/  CS2R R70, SRZ ;  /* 0x0000000000467805 */ /* 0x000fc4000001ff00 */
[----:B------:R-:W-:Y:S01]  /*0090*/  CS2R R68, SRZ ;  /* 0x0000000000447805 */ /* 0x000fe2000001ff00 */
[----:B------:R-:W3:Y:S01]  /*00a0*/  S2R R3, SR_TID.X ;  /* 0x0000000000037919 */ /* 0x000ee20000002100 */
[----:B------:R-:W-:Y:S02]  /*00b0*/  CS2R R66, SRZ ;  /* 0x0000000000427805 */ /* 0x000fe4000001ff00 */
[----:B------:R-:W-:Y:S02]  /*00c0*/  CS2R R64, SRZ ;  /* 0x0000000000407805 */ /* 0x000fe4000001ff00 */
[----:B------:R-:W-:Y:S01]  /*00d0*/  CS2R R62, SRZ ;  /* 0x00000000003e7805 */ /* 0x000fe2000001ff00 */
[----:B------:R-:W4:Y:S01]  /*00e0*/  S2R R5, SR_TID.Y ;  /* 0x0000000000057919 */ /* 0x000f220000002200 */
[----:B------:R-:W-:Y:S02]  /*00f0*/  CS2R R60, SRZ ;  /* 0x00000000003c7805 */ /* 0x000fe4000001ff00 */
[----:B------:R-:W-:-:S02]  /*0100*/  CS2R R58, SRZ ;  /* 0x00000000003a7805 */ /* 0x000fc4000001ff00 */
[----:B------:R-:W-:Y:S02]  /*0110*/  CS2R R56, SRZ ;  /* 0x0000000000387805 */ /* 0x000fe4000001ff00 */
[----:B------:R-:W-:Y:S01]  /*0120*/  CS2R R54, SRZ ;  /* 0x0000000000367805 */ /* 0x000fe2000001ff00 */
[----:B0-----:R-:W-:Y:S01]  /*0130*/  UISETP.GE.AND UP0, UPT, UR5, 0x1, UPT ;  /* 0x000000010500788c */ /* 0x001fe2000bf06270 */
[----:B------:R-:W-:Y:S02]  /*0140*/  CS2R R52, SRZ ;  /* 0x0000000000347805 */ /* 0x000fe4000001ff00 */
[----:B------:R-:W-:Y:S02]  /*0150*/  CS2R R50, SRZ ;  /* 0x0000000000327805 */ /* 0x000fe4000001ff00 */
[----:B------:R-:W-:Y:S02]  /*0160*/  CS2R R48, SRZ ;  /* 0x0000000000307805 */ /* 0x000fe4000001ff00 */
[----:B------:R-:W-:-:S02]  /*0170*/  CS2R R46, SRZ ;  /* 0x00000000002e7805 */ /* 0x000fc4000001ff00 */
[----:B------:R-:W-:Y:S02]  /*0180*/  CS2R R44, SRZ ;  /* 0x00000000002c7805 */ /* 0x000fe4000001ff00 */
[----:B------:R-:W-:Y:S02]  /*0190*/  CS2R R42, SRZ ;  /* 0x00000000002a7805 */ /* 0x000fe4000001ff00 */
        /* <DEDUP_REMOVED lines=12> */
[----:B------:R-:W-:Y:S01]  /*0260*/  CS2R R16, SRZ ;  /* 0x0000000000107805 */ /* 0x000fe2000001ff00 */
[----:B------:R-:W0:Y:S01]  /*0270*/  LDCU.64 UR6, c[0x0][0x358] ;  /* 0x00006b00ff0677ac */ /* 0x000e220008000a00 */
[----:B-1234-:R-:W-:Y:S05]  /*0280*/  BRA.U !UP0, `(.L_x_0) ;  /* 0x0000002d08347547 */ /* 0x01efea000b800000 */
[----:B------:R-:W-:Y:S01]  /*0290*/  LEA R5, R2, R5, 0x4 ;  /* 0x0000000502057211 */ /* 0x000fe200078e20ff */
[----:B------:R-:W-:Y:S01]  /*02a0*/  HFMA2 R96, -RZ, RZ, 0, 9.5367431640625e-07 ;  /* 0x00000010ff607431 */ /* 0x000fe200000001ff */
[----:B------:R-:W-:Y:S01]  /*02b0*/  MOV R97, 0x0 ;  /* 0x0000000000617802 */ /* 0x000fe20000000f00 */
[----:B------:R-:W-:Y:S01]  /*02c0*/  HFMA2 R88, -RZ, RZ, 0, 1.6689300537109375e-06 ;  /* 0x0000001cff587431 */ /* 0x000fe200000001ff */
[----:B------:R-:W-:Y:S01]  /*02d0*/  SHF.L.U32 R8, R5, 0x3, RZ ;  /* 0x0000000305087819 */ /* 0x000fe200000006ff */
[----:B------:R-:W-:Y:S01]  /*02e0*/  HFMA2 R79, -RZ, RZ, 0, 0 ;  /* 0x00000000ff4f7431 */ /* 0x000fe200000001ff */
[----:B------:R-:W-:Y:S01]  /*02f0*/  MOV R89, 0x0 ;  /* 0x0000000000597802 */ /* 0x000fe20000000f00 */
[----:B------:R-:W1:Y:S01]  /*0300*/  LDCU.64 UR8, c[0x0][0x380] ;  /* 0x00007000ff0877ac */ /* 0x000e620008000a00 */
[----:B------:R-:W-:Y:S01]  /*0310*/  LEA R3, R0, R3, 0x4 ;  /* 0x0000000300037211 */ /* 0x000fe200078e20ff */
[----:B------:R-:W-:Y:S01]  /*0320*/  IMAD R8, R8, UR5, RZ ;  /* 0x0000000508087c24 */ /* 0x000fe2000f8e02ff */
[----:B------:R-:W-:-:S02]  /*0330*/  UMOV UR4, URZ ;  /* 0x000000ff00047c82 */ /* 0x000fc40008000000 */
[----:B------:R-:W-:Y:S02]  /*0340*/  SHF.L.U32 R80, R3, 0x3, RZ ;  /* 0x0000000303507819 */ /* 0x000fe400000006ff */
[----:B------:R-:W-:Y:S02]  /*0350*/  IADD3 R9, PT, PT, R8, UR5, RZ ;  /* 0x0000000508097c10 */ /* 0x000fe4000fffe0ff */
[----:B------:R-:W-:Y:S02]  /*0360*/  MOV R3, R8 ;  /* 0x0000000800037202 */ /* 0x000fe40000000f00 */
[C---:B------:R-:W-:Y:S01]  /*0370*/  IADD3 R10, PT, PT, R9.reuse, UR5, RZ ;  /* 0x00000005090a7c10 */ /* 0x040fe2000fffe0ff */
[----:B------:R-:W-:-:S03]  /*0380*/  IMAD.WIDE.U32 R90, R9, 0x4, R96 ;  /* 0x00000004095a7825 */ /* 0x000fc600078e0060 */
        /* <DEDUP_REMOVED lines=9> */
[----:B------:R-:W-:-:S04]  /*0420*/  IMAD.WIDE.U32 R100, R15, 0x4, R88 ;  /* 0x000000040f647825 */ /* 0x000fc800078e0058 */
[----:B-1----:R-:W-:-:S07]  /*0430*/  IMAD.WIDE.U32 R88, R14, 0x4, R88 ;  /* 0x000000040e587825 */ /* 0x002fce00078e0058 */
.L_x_1:
[----:B------:R-:W1:Y:S08]  /*0440*/  LDC.64 R112, c[0x0][0x380] ;  /* 0x0000e000ff707b82 */ /* 0x000e700000000a00 */
[----:B------:R-:W2:Y:S01]  /*0450*/  LDC.64 R108, c[0x0][0x388] ;  /* 0x0000e200ff6c7b82 */ /* 0x000ea20000000a00 */
[----:B-1----:R-:W-:-:S04]  /*0460*/  IMAD.WIDE.U32 R6, R9, 0x4, R112 ;  /* 0x0000000409067825 */ /* 0x002fc800078e0070 */
[--C-:B------:R-:W-:Y:S02]  /*0470*/  IMAD.WIDE.U32 R4, R3, 0x4, R112.reuse ;  /* 0x0000000403047825 */ /* 0x100fe400078e0070 */
[----:B0-----:R-:W3:Y:S02]  /*0480*/  LDG.E.CONSTANT R7, desc[UR6][R6.64] ;  /* 0x0000000606077981 */ /* 0x001ee4000c1e9900 */
[--C-:B------:R-:W-:Y:S02]  /*0490*/  IMAD.WIDE.U32 R86, R10, 0x4, R112.reuse ;  /* 0x000000040a567825 */ /* 0x100fe400078e0070 */
[----:B------:R-:W4:Y:S02]  /*04a0*/  LDG.E.CONSTANT R85, desc[UR6][R4.64] ;  /* 0x0000000604557981 */ /* 0x000f24000c1e9900 */
[--C-:B------:R-:W-:Y:S02]  /*04b0*/  IMAD.WIDE.U32 R118, R11, 0x4, R112.reuse ;  /* 0x000000040b767825 */ /* 0x100fe400078e0070 */
[----:B------:R-:W5:Y:S02]  /*04c0*/  LDG.E.CONSTANT R84, desc[UR6][R86.64] ;  /* 0x0000000656547981 */ /* 0x000f64000c1e9900 */
[----:B------:R-:W-:-:S02]  /*04d0*/  IMAD.WIDE.U32 R116, R12, 0x4, R112 ;  /* 0x000000040c747825 */ /* 0x000fc400078e0070 */
[----:B------:R-:W5:Y:S02]  /*04e0*/  LDG.E.CONSTANT R81, desc[UR6][R118.64] ;  /* 0x0000000676517981 */ /* 0x000f64000c1e9900 */
[--C-:B------:R-:W-:Y:S02]  /*04f0*/  IMAD.WIDE.U32 R114, R13, 0x4, R112.reuse ;  /* 0x000000040d727825 */ /* 0x100fe400078e0070 */
[----:B------:R-:W5:Y:S02]  /*0500*/  LDG.E.CONSTANT R5, desc[UR6][R116.64] ;  /* 0x0000000674057981 */ /* 0x000f64000c1e9900 */
[----:B------:R-:W-:Y:S02]  /*0510*/  IMAD.WIDE.U32 R110, R15, 0x4, R112 ;  /* 0x000000040f6e7825 */ /* 0x000fe400078e0070 */
[----:B------:R-:W5:Y:S02]  /*0520*/  LDG.E.CONSTANT R4, desc[UR6][R114.64] ;  /* 0x0000000672047981 */ /* 0x000f64000c1e9900 */
[----:B--2---:R-:W-:-:S02]  /*0530*/  IMAD.WIDE R108, R80, 0x4, R108 ;  /* 0x00000004506c7825 */ /* 0x004fc400078e026c */
[----:B------:R-:W2:Y:S02]  /*0540*/  LDG.E.CONSTANT R83, desc[UR6][R110.64] ;  /* 0x000000066e537981 */ /* 0x000ea4000c1e9900 */
[----:B------:R-:W-:Y:S02]  /*0550*/  IMAD.WIDE.U32 R112, R14, 0x4, R112 ;  /* 0x000000040e707825 */ /* 0x000fe400078e0070 */
[----:B------:R-:W4:Y:S04]  /*0560*/  LDG.E.CONSTANT R87, desc[UR6][R108.64+0xc] ;  /* 0x00000c066c577981 */ /* 0x000f28000c1e9900 */
[----:B------:R-:W2:Y:S04]  /*0570*/  LDG.E.CONSTANT R6, desc[UR6][R112.64] ;  /* 0x0000000670067981 */ /* 0x000ea8000c1e9900 */
[----:B------:R-:W2:Y:S04]  /*0580*/  LDG.E.CONSTANT R103, desc[UR6][R108.64] ;  /* 0x000000066c677981 */ /* 0x000ea8000c1e9900 */
[----:B------:R-:W2:Y:S04]  /*0590*/  LDG.E.CONSTANT R104, desc[UR6][R108.64+0x4] ;  /* 0x000004066c687981 */ /* 0x000ea8000c1e9900 */
[----:B------:R-:W2:Y:S04]  /*05a0*/  LDG.E.CONSTANT R102, desc[UR6][R108.64+0x8] ;  /* 0x000008066c667981 */ /* 0x000ea8000c1e9900 */
[----:B------:R-:W2:Y:S04]  /*05b0*/  LDG.E.CONSTANT R105, desc[UR6][R108.64+0x10] ;  /* 0x000010066c697981 */ /* 0x000ea8000c1e9900 */
[----:B------:R-:W2:Y:S04]  /*05c0*/  LDG.E.CONSTANT R107, desc[UR6][R108.64+0x14] ;  /* 0x000014066c6b7981 */ /* 0x000ea8000c1e9900 */
[----:B------:R-:W2:Y:S04]  /*05d0*/  LDG.E.CONSTANT R86, desc[UR6][R108.64+0x18] ;  /* 0x000018066c567981 */ /* 0x000ea8000c1e9900 */
[----:B------:R-:W2:Y:S01]  /*05e0*/  LDG.E.CONSTANT R82, desc[UR6][R108.64+0x1c] ;  /* 0x00001c066c527981 */ /* 0x000ea2000c1e9900 */
[----:B----4-:R-:W-:Y:S01]  /*05f0*/  FFMA R19, R85, R87, R19 ;  /* 0x0000005755137223 */ /* 0x010fe20000000013 */
[C---:B---3--:R-:W-:Y:S01]  /*0600*/  FFMA R27, R87.reuse, R7, R27 ;  /* 0x00000007571b7223 */ /* 0x048fe2000000001b */
[C---:B-----5:R-:W-:Y:S01]  /*0610*/  FFMA R35, R87.reuse, R84, R35 ;  /* 0x0000005457237223 */ /* 0x060fe20000000023 */
[C---:B------:R-:W-:Y:S01]  /*0620*/  FFMA R43, R87.reuse, R81, R43 ;  /* 0x00000051572b7223 */ /* 0x040fe2000000002b */
[C---:B------:R-:W-:Y:S01]  /*0630*/  FFMA R51, R87.reuse, R5, R51 ;  /* 0x0000000557337223 */ /* 0x040fe20000000033 */
[C---:B------:R-:W-:Y:S01]  /*0640*/  FFMA R59, R87.reuse, R4, R59 ;  /* 0x00000004573b7223 */ /* 0x040fe2000000003b */
[C---:B--2---:R-:W-:Y:S01]  /*0650*/  FFMA R67, R87.reuse, R83, R67 ;  /* 0x0000005357437223 */ /* 0x044fe20000000043 */
[----:B------:R-:W-:-:S02]  /*0660*/  FFMA R75, R87, R6, R75 ;  /* 0x00000006574b7223 */ /* 0x000fc4000000004b */
[----:B------:R-:W0:Y:S01]  /*0670*/  LDC R87, c[0x0][0x39c] ;  /* 0x0000e700ff577b82 */ /* 0x000e220000000800 */
[----:B------:R-:W-:Y:S01]  /*0680*/  FFMA R16, R85, R103, R16 ;  /* 0x0000006755107223 */ /* 0x000fe20000000010 */
[C---:B------:R-:W-:Y:S01]  /*0690*/  FFMA R24, R103.reuse, R7, R24 ;  /* 0x0000000767187223 */ /* 0x040fe20000000018 */
[C---:B------:R-:W-:Y:S01]  /*06a0*/  FFMA R32, R103.reuse, R84, R32 ;  /* 0x0000005467207223 */ /* 0x040fe20000000020 */
[C---:B------:R-:W-:Y:S01]  /*06b0*/  FFMA R40, R103.reuse, R81, R40 ;  /* 0x0000005167287223 */ /* 0x040fe20000000028 */
[C---:B------:R-:W-:Y:S01]  /*06c0*/  FFMA R48, R103.reuse, R5, R48 ;  /* 0x0000000567307223 */ /* 0x040fe20000000030 */
[C---:B------:R-:W-:Y:S01]  /*06d0*/  FFMA R56, R103.reuse, R4, R56 ;  /* 0x0000000467387223 */ /* 0x040fe20000000038 */
[C---:B------:R-:W-:Y:S01]  /*06e0*/  FFMA R64, R103.reuse, R83, R64 ;  /* 0x0000005367407223 */ /* 0x040fe20000000040 */
[----:B------:R-:W-:Y:S01]  /*06f0*/  FFMA R72, R103, R6, R72 ;  /* 0x0000000667487223 */ /* 0x000fe20000000048 */
[C---:B------:R-:W-:Y:S01]  /*0700*/  FFMA R17, R85.reuse, R104, R17 ;  /* 0x0000006855117223 */ /* 0x040fe20000000011 */
        /* <DEDUP_REMOVED lines=24> */
[----:B------:R-:W-:-:S02]  /*0890*/  MOV R36, UR8 ;  /* 0x0000000800247c02 */ /* 0x000fc40008000f00 */
[----:B------:R-:W-:Y:S01]  /*08a0*/  MOV R37, UR9 ;  /* 0x0000000900257c02 */ /* 0x000fe20008000f00 */
[----:B------:R-:W-:Y:S01]  /*08b0*/  FFMA R115, R107, R7, R29 ;  /* 0x000000076b737223 */ /* 0x000fe2000000001d */
[----:B------:R-:W-:Y:S01]  /*08c0*/  IADD3 R20, P0, PT, R90, UR8, RZ ;  /* 0x000000085a147c10 */ /* 0x000fe2000ff1e0ff */
[----:B0-----:R-:W-:-:S04]  /*08d0*/  IMAD.WIDE R28, R87, 0x4, R108 ;  /* 0x00000004571c7825 */ /* 0x001fc800078e026c */
[----:B------:R-:W-:Y:S01]  /*08e0*/  FFMA R113, R85, R107, R21 ;  /* 0x0000006b55717223 */ /* 0x000fe20000000015 */
[----:B------:R-:W-:-:S04]  /*08f0*/  IMAD.WIDE.U32 R36, R8, 0x4, R36 ;  /* 0x0000000408247825 */ /* 0x000fc800078e0024 */
[----:B------:R-:W-:Y:S01]  /*0900*/  FFMA R117, R85, R86, R22 ;  /* 0x0000005655757223 */ /* 0x000fe20000000016 */
[----:B------:R-:W-:Y:S01]  /*0910*/  IADD3.X R21, PT, PT, R91, UR9, RZ, P0, !PT ;  /* 0x000000095b157c10 */ /* 0x000fe200087fe4ff */
[C---:B------:R-:W-:Y:S01]  /*0920*/  FFMA R114, R86.reuse, R7, R30 ;  /* 0x0000000756727223 */ /* 0x040fe2000000001e */
[C---:B------:R-:W-:Y:S01]  /*0930*/  FFMA R116, R86.reuse, R84, R38 ;  /* 0x0000005456747223 */ /* 0x040fe20000000026 */
[C---:B------:R-:W-:Y:S01]  /*0940*/  FFMA R46, R86.reuse, R81, R46 ;  /* 0x00000051562e7223 */ /* 0x040fe2000000002e */
[C---:B------:R-:W-:Y:S01]  /*0950*/  FFMA R54, R86.reuse, R5, R54 ;  /* 0x0000000556367223 */ /* 0x040fe20000000036 */
[C---:B------:R-:W-:Y:S01]  /*0960*/  FFMA R62, R86.reuse, R4, R62 ;  /* 0x00000004563e7223 */ /* 0x040fe2000000003e */
[C---:B------:R-:W-:Y:S01]  /*0970*/  FFMA R70, R86.reuse, R83, R70 ;  /* 0x0000005356467223 */ /* 0x040fe20000000046 */
[----:B------:R-:W-:Y:S01]  /*0980*/  FFMA R78, R86, R6, R78 ;  /* 0x00000006564e7223 */ /* 0x000fe2000000004e */
[----:B------:R-:W-:Y:S01]  /*0990*/  IADD3 R22, P0, PT, R92, UR8, RZ ;  /* 0x000000085c167c10 */ /* 0x000fe2000ff1e0ff */
[----:B------:R-:W2:Y:S01]  /*09a0*/  LDG.E.CONSTANT R122, desc[UR6][R36.64+0x4] ;  /* 0x00000406247a7981 */ /* 0x000ea2000c1e9900 */
[----:B------:R-:W-:-:S03]  /*09b0*/  FFMA R123, R85, R82, R23 ;  /* 0x00000052557b7223 */ /* 0x000fc60000000017 */
[----:B------:R-:W2:Y:S01]  /*09c0*/  LDG.E.CONSTANT R86, desc[UR6][R28.64] ;  /* 0x000000061c567981 */ /* 0x000ea2000c1e9900 */
[----:B------:R-:W-:Y:S01]  /*09d0*/  IADD3.X R23, PT, PT, R93, UR9, RZ, P0, !PT ;  /* 0x000000095d177c10 */ /* 0x000fe200087fe4ff */
[C---:B------:R-:W-:Y:S01]  /*09e0*/  FFMA R106, R107.reuse, R81, R45 ;  /* 0x000000516b6a7223 */ /* 0x040fe2000000002d */
[----:B------:R-:W-:Y:S01]  /*09f0*/  IADD3 R44, P0, PT, R94, UR8, RZ ;  /* 0x000000085e2c7c10 */ /* 0x000fe2000ff1e0ff */
[----:B------:R-:W3:Y:S01]  /*0a00*/  LDG.E.CONSTANT R85, desc[UR6][R28.64+0x4] ;  /* 0x000004061c557981 */ /* 0x000ee2000c1e9900 */
[C---:B------:R-:W-:Y:S01]  /*0a10*/  FFMA R53, R107.reuse, R5, R53 ;  /* 0x000000056b357223 */ /* 0x040fe20000000035 */
[C---:B------:R-:W-:Y:S01]  /*0a20*/  FFMA R61, R107.reuse, R4, R61 ;  /* 0x000000046b3d7223 */ /* 0x040fe2000000003d */
[C---:B------:R-:W-:Y:S01]  /*0a30*/  FFMA R69, R107.reuse, R83, R69 ;  /* 0x000000536b457223 */ /* 0x040fe20000000045 */
[----:B------:R-:W4:Y:S01]  /*0a40*/  LDG.E.CONSTANT R38, desc[UR6][R28.64+0x8] ;  /* 0x000008061c267981 */ /* 0x000f22000c1e9900 */
[----:B------:R-:W-:Y:S01]  /*0a50*/  FFMA R77, R107, R6, R77 ;  /* 0x000000066b4d7223 */ /* 0x000fe2000000004d */
[----:B------:R-:W-:-:S02]  /*0a60*/  IADD3.X R45, PT, PT, R95, UR9, RZ, P0, !PT ;  /* 0x000000095f2d7c10 */ /* 0x000fc400087fe4ff */
[----:B------:R-:W5:Y:S04]  /*0a70*/  LDG.E.CONSTANT R107, desc[UR6][R28.64+0x18] ;  /* 0x000018061c6b7981 */ /* 0x000f68000c1e9900 */
[----:B------:R-:W5:Y:S04]  /*0a80*/  LDG.E.CONSTANT R108, desc[UR6][R28.64+0x14] ;  /* 0x000014061c6c7981 */ /* 0x000f68000c1e9900 */
[----:B------:R-:W5:Y:S04]  /*0a90*/  LDG.E.CONSTANT R119, desc[UR6][R22.64+-0xc] ;  /* 0xfffff40616777981 */ /* 0x000f68000c1e9900 */
[----:B------:R-:W5:Y:S04]  /*0aa0*/  LDG.E.CONSTANT R110, desc[UR6][R28.64+0xc] ;  /* 0x00000c061c6e7981 */ /* 0x000f68000c1e9900 */
[----:B------:R-:W5:Y:S04]  /*0ab0*/  LDG.E.CONSTANT R30, desc[UR6][R28.64+0x1c] ;  /* 0x00001c061c1e7981 */ /* 0x000f68000c1e9900 */
[----:B------:R-:W5:Y:S04]  /*0ac0*/  LDG.E.CONSTANT R109, desc[UR6][R28.64+0x10] ;  /* 0x000010061c6d7981 */ /* 0x000f68000c1e9900 */
[----:B------:R-:W5:Y:S04]  /*0ad0*/  LDG.E.CONSTANT R120, desc[UR6][R20.64+-0xc] ;  /* 0xfffff40614787981 */ /* 0x000f68000c1e9900 */
[----:B------:R-:W5:Y:S01]  /*0ae0*/  LDG.E.CONSTANT R111, desc[UR6][R44.64+-0xc] ;  /* 0xfffff4062c6f7981 */ /* 0x000f62000c1e9900 */
[----:B------:R-:W-:Y:S01]  /*0af0*/  FFMA R63, R82, R4, R63 ;  /* 0x00000004523f7223 */ /* 0x000fe2000000003f */
[----:B------:R-:W-:Y:S01]  /*0b00*/  IADD3 R4, P0, PT, R96, UR8, RZ ;  /* 0x0000000860047c10 */ /* 0x000fe2000ff1e0ff */
[C---:B------:R-:W-:Y:S01]  /*0b10*/  FFMA R121, R82.reuse, R7, R31 ;  /* 0x0000000752797223 */ /* 0x040fe2000000001f */
[C---:B------:R-:W-:Y:S01]  /*0b20*/  FFMA R55, R82.reuse, R5, R55 ;  /* 0x0000000552377223 */ /* 0x040fe20000000037 */
[C---:B------:R-:W-:Y:S01]  /*0b30*/  FFMA R118, R82.reuse, R81, R47 ;  /* 0x0000005152767223 */ /* 0x040fe2000000002f */
[----:B------:R-:W-:Y:S01]  /*0b40*/  IADD3.X R5, PT, PT, R97, UR9, RZ, P0, !PT ;  /* 0x0000000961057c10 */ /* 0x000fe200087fe4ff */
[C---:B------:R-:W-:Y:S01]  /*0b50*/  FFMA R7, R82.reuse, R84, R39 ;  /* 0x0000005452077223 */ /* 0x040fe20000000027 */
[C---:B------:R-:W-:Y:S01]  /*0b60*/  FFMA R79, R82.reuse, R6, R79 ;  /* 0x00000006524f7223 */ /* 0x040fe2000000004f */
[----:B------:R-:W-:Y:S01]  /*0b70*/  FFMA R71, R82, R83, R71 ;  /* 0x0000005352477223 */ /* 0x000fe20000000047 */
[----:B------:R-:W-:Y:S01]  /*0b80*/  IADD3 R6, P1, PT, R98, UR8, RZ ;  /* 0x0000000862067c10 */ /* 0x000fe2000ff3e0ff */
[----:B------:R-:W5:Y:S04]  /*0b90*/  LDG.E.CONSTANT R124, desc[UR6][R20.64+0x8] ;  /* 0x00000806147c7981 */ /* 0x000f68000c1e9900 */
[----:B------:R-:W5:Y:S01]  /*0ba0*/  LDG.E.CONSTANT R125, desc[UR6][R36.64+0x18] ;  /* 0x00001806247d7981 */ /* 0x000f62000c1e9900 */
[----:B--2---:R-:W-:Y:S01]  /*0bb0*/  FFMA R31, R122, R86, R16 ;  /* 0x000000567a1f7223 */ /* 0x004fe20000000010 */
[----:B------:R-:W-:Y:S01]  /*0bc0*/  IADD3 R16, P0, PT, R100, UR8, RZ ;  /* 0x0000000864107c10 */ /* 0x000fe2000ff1e0ff */
[----:B---3--:R-:W-:-:S03]  /*0bd0*/  FFMA R39, R122, R85, R17 ;  /* 0x000000557a277223 */ /* 0x008fc60000000011 */
[----:B------:R-:W-:Y:S01]  /*0be0*/  IADD3.X R17, PT, PT, R101, UR9, RZ, P0, !PT ;  /* 0x0000000965117c10 */ /* 0x000fe200087fe4ff */
[----:B----4-:R-:W-:Y:S01]  /*0bf0*/  FFMA R47, R122, R38, R18 ;  /* 0x000000267a2f7223 */ /* 0x010fe20000000012 */
[----:B------:R-:W-:Y:S01]  /*0c00*/  IADD3 R18, P0, PT, R88, UR8, RZ ;  /* 0x0000000858127c10 */ /* 0x000fe2000ff1e0ff */
[----:B-----5:R-:W-:Y:S01]  /*0c10*/  FFMA R82, R122, R107, R117 ;  /* 0x0000006b7a527223 */ /* 0x020fe20000000075 */
[-C--:B------:R-:W-:Y:S01]  /*0c20*/  FFMA R117, R108, R119.reuse, R105 ;  /* 0x000000776c757223 */ /* 0x080fe20000000069 */
[----:B------:R-:W-:Y:S01]  /*0c30*/  FFMA R84, R122, R110, R19 ;  /* 0x0000006e7a547223 */ /* 0x000fe20000000013 */
[----:B------:R-:W-:Y:S01]  /*0c40*/  IADD3.X R19, PT, PT, R89, UR9, RZ, P0, !PT ;  /* 0x0000000959137c10 */ /* 0x000fe200087fe4ff */
[-C--:B------:R-:W-:Y:S01]  /*0c50*/  FFMA R105, R30, R119.reuse, R7 ;  /* 0x000000771e697223 */ /* 0x080fe20000000007 */
[----:B------:R-:W-:Y:S01]  /*0c60*/  IADD3.X R7, PT, PT, R99, UR9, RZ, P1, !PT ;  /* 0x0000000963077c10 */ /* 0x000fe20008ffe4ff */
[----:B------:R-:W-:Y:S01]  /*0c70*/  FFMA R83, R122, R108, R113 ;  /* 0x0000006c7a537223 */ /* 0x000fe20000000071 */
[-C--:B------:R-:W-:Y:S01]  /*0c80*/  FFMA R32, R86, R119.reuse, R32 ;  /* 0x0000007756207223 */ /* 0x080fe20000000020 */
        /* <DEDUP_REMOVED lines=10> */
[CC--:B------:R-:W-:Y:S01]  /*0d30*/  FFMA R114, R107.reuse, R120.reuse, R114 ;  /* 0x000000786b727223 */ /* 0x0c0fe20000000072 */
[----:B------:R-:W-:Y:S01]  /*0d40*/  FFMA R113, R30, R120, R121 ;  /* 0x000000781e717223 */ /* 0x000fe20000000079 */
        /* <DEDUP_REMOVED lines=8> */
[----:B------:R-:W-:Y:S01]  /*0dd0*/  FFMA R118, R30, R111, R118 ;  /* 0x0000006f1e767223 */ /* 0x000fe20000000076 */
[----:B------:R-:W2:Y:S04]  /*0de0*/  LDG.E.CONSTANT R121, desc[UR6][R4.64+-0xc] ;  /* 0xfffff40604797981 */ /* 0x000ea8000c1e9900 */
[----:B------:R-:W3:Y:S04]  /*0df0*/  LDG.E.CONSTANT R120, desc[UR6][R6.64+-0x18] ;  /* 0xffffe80606787981 */ /* 0x000ee8000c1e9900 */
[----:B------:R-:W4:Y:S04]  /*0e00*/  LDG.E.CONSTANT R119, desc[UR6][R16.64+-0x18] ;  /* 0xffffe80610777981 */ /* 0x000f28000c1e9900 */
[----:B------:R-:W5:Y:S01]  /*0e10*/  LDG.E.CONSTANT R111, desc[UR6][R18.64+-0x18] ;  /* 0xffffe806126f7981 */ /* 0x000f62000c1e9900 */
[----:B------:R-:W-:-:S04]  /*0e20*/  IMAD.WIDE R28, R87, 0x4, R28 ;  /* 0x00000004571c7825 */ /* 0x000fc800078e021c */
[C---:B------:R-:W-:Y:S01]  /*0e30*/  FFMA R112, R122.reuse, R109, R112 ;  /* 0x0000006d7a707223 */ /* 0x040fe20000000070 */
[----:B------:R-:W-:Y:S01]  /*0e40*/  FFMA R81, R122, R30, R123 ;  /* 0x0000001e7a517223 */ /* 0x000fe2000000007b */
[-C--:B--2---:R-:W-:Y:S01]  /*0e50*/  FFMA R48, R86, R121.reuse, R48 ;  /* 0x0000007956307223 */ /* 0x084fe20000000030 */
[-C--:B------:R-:W-:Y:S01]  /*0e60*/  FFMA R49, R85, R121.reuse, R49 ;  /* 0x0000007955317223 */ /* 0x080fe20000000031 */
[-C--:B------:R-:W-:Y:S01]  /*0e70*/  FFMA R50, R38, R121.reuse, R50 ;  /* 0x0000007926327223 */ /* 0x080fe20000000032 */
[-C--:B------:R-:W-:Y:S01]  /*0e80*/  FFMA R51, R110, R121.reuse, R51 ;  /* 0x000000796e337223 */ /* 0x080fe20000000033 */
[-C--:B------:R-:W-:Y:S01]  /*0e90*/  FFMA R52, R109, R121.reuse, R52 ;  /* 0x000000796d347223 */ /* 0x080fe20000000034 */
[-C--:B------:R-:W-:Y:S01]  /*0ea0*/  FFMA R53, R108, R121.reuse, R53 ;  /* 0x000000796c357223 */ /* 0x080fe20000000035 */
[-C--:B------:R-:W-:Y:S01]  /*0eb0*/  FFMA R54, R107, R121.reuse, R54 ;  /* 0x000000796b367223 */ /* 0x080fe20000000036 */
[----:B------:R-:W-:Y:S01]  /*0ec0*/  FFMA R55, R30, R121, R55 ;  /* 0x000000791e377223 */ /* 0x000fe20000000037 */
[-C--:B---3--:R-:W-:Y:S01]  /*0ed0*/  FFMA R56, R86, R120.reuse, R56 ;  /* 0x0000007856387223 */ /* 0x088fe20000000038 */
[-C--:B------:R-:W-:Y:S01]  /*0ee0*/  FFMA R57, R85, R120.reuse, R57 ;  /* 0x0000007855397223 */ /* 0x080fe20000000039 */
[-C--:B------:R-:W-:Y:S01]  /*0ef0*/  FFMA R58, R38, R120.reuse, R58 ;  /* 0x00000078263a7223 */ /* 0x080fe2000000003a */
[-C--:B------:R-:W-:Y:S01]  /*0f00*/  FFMA R59, R110, R120.reuse, R59 ;  /* 0x000000786e3b7223 */ /* 0x080fe2000000003b */
[-C--:B------:R-:W-:Y:S01]  /*0f10*/  FFMA R60, R109, R120.reuse, R60 ;  /* 0x000000786d3c7223 */ /* 0x080fe2000000003c */
[-C--:B------:R-:W-:Y:S01]  /*0f20*/  FFMA R61, R108, R120.reuse, R61 ;  /* 0x000000786c3d7223 */ /* 0x080fe2000000003d */
[-C--:B------:R-:W-:Y:S01]  /*0f30*/  FFMA R62, R107, R120.reuse, R62 ;  /* 0x000000786b3e7223 */ /* 0x080fe2000000003e */
[----:B------:R-:W-:Y:S01]  /*0f40*/  FFMA R63, R30, R120, R63 ;  /* 0x000000781e3f7223 */ /* 0x000fe2000000003f */
[-C--:B----4-:R-:W-:Y:S01]  /*0f50*/  FFMA R64, R86, R119.reuse, R64 ;  /* 0x0000007756407223 */ /* 0x090fe20000000040 */
[-C--:B------:R-:W-:Y:S01]  /*0f60*/  FFMA R65, R85, R119.reuse, R65 ;  /* 0x0000007755417223 */ /* 0x080fe20000000041 */
[-C--:B------:R-:W-:Y:S01]  /*0f70*/  FFMA R66, R38, R119.reuse, R66 ;  /* 0x0000007726427223 */ /* 0x080fe20000000042 */
[-C--:B------:R-:W-:Y:S01]  /*0f80*/  FFMA R67, R110, R119.reuse, R67 ;  /* 0x000000776e437223 */ /* 0x080fe20000000043 */
[-C--:B------:R-:W-:Y:S01]  /*0f90*/  FFMA R68, R109, R119.reuse, R68 ;  /* 0x000000776d447223 */ /* 0x080fe20000000044 */
[-C--:B------:R-:W-:Y:S01]  /*0fa0*/  FFMA R69, R108, R119.reuse, R69 ;  /* 0x000000776c457223 */ /* 0x080fe20000000045 */
[-C--:B------:R-:W-:Y:S01]  /*0fb0*/  FFMA R70, R107, R119.reuse, R70 ;  /* 0x000000776b467223 */ /* 0x080fe20000000046 */
[----:B------:R-:W-:Y:S01]  /*0fc0*/  FFMA R71, R30, R119, R71 ;  /* 0x000000771e477223 */ /* 0x000fe20000000047 */
[-C--:B-----5:R-:W-:Y:S01]  /*0fd0*/  FFMA R72, R86, R111.reuse, R72 ;  /* 0x0000006f56487223 */ /* 0x0a0fe20000000048 */
        /* <DEDUP_REMOVED lines=8> */
[----:B------:R-:W2:Y:S04]  /*1060*/  LDG.E.CONSTANT R119, desc[UR6][R28.64] ;  /* 0x000000061c777981 */ /* 0x000ea8000c1e9900 */
[----:B------:R-:W3:Y:S04]  /*1070*/  LDG.E.CONSTANT R110, desc[UR6][R28.64+0x4] ;  /* 0x000004061c6e7981 */ /* 0x000ee8000c1e9900 */
[----:B------:R-:W4:Y:S04]  /*1080*/  LDG.E.CONSTANT R109, desc[UR6][R28.64+0x8] ;  /* 0x000008061c6d7981 */ /* 0x000f28000c1e9900 */
        /* <DEDUP_REMOVED lines=8> */
[C---:B--2---:R-:W-:Y:S01]  /*1110*/  FFMA R31, R121.reuse, R119, R31 ;  /* 0x00000077791f7223 */ /* 0x044fe2000000001f */
[C---:B---3--:R-:W-:Y:S01]  /*1120*/  FFMA R39, R121.reuse, R110, R39 ;  /* 0x0000006e79277223 */ /* 0x048fe20000000027 */
[C---:B----4-:R-:W-:Y:S01]  /*1130*/  FFMA R47, R121.reuse, R109, R47 ;  /* 0x0000006d792f7223 */ /* 0x050fe2000000002f */
[C---:B-----5:R-:W-:Y:S01]  /*1140*/  FFMA R84, R121.reuse, R108, R84 ;  /* 0x0000006c79547223 */ /* 0x060fe20000000054 */
[C---:B------:R-:W-:Y:S01]  /*1150*/  FFMA R112, R121.reuse, R107, R112 ;  /* 0x0000006b79707223 */ /* 0x040fe20000000070 */
[C---:B------:R-:W-:Y:S01]  /*1160*/  FFMA R83, R121.reuse, R86, R83 ;  /* 0x0000005679537223 */ /* 0x040fe20000000053 */
[C---:B------:R-:W-:Y:S01]  /*1170*/  FFMA R82, R121.reuse, R85, R82 ;  /* 0x0000005579527223 */ /* 0x040fe20000000052 */
[----:B------:R-:W-:-:S02]  /*1180*/  FFMA R81, R121, R38, R81 ;  /* 0x0000002679517223 */ /* 0x000fc40000000051 */
[----:B------:R-:W2:Y:S01]  /*1190*/  LDG.E.CONSTANT R121, desc[UR6][R4.64+-0x8] ;  /* 0xfffff80604797981 */ /* 0x000ea2000c1e9900 */
        /* <DEDUP_REMOVED lines=24> */
[----:B------:R-:W3:Y:S04]  /*1320*/  LDG.E.CONSTANT R120, desc[UR6][R6.64+-0x14] ;  /* 0xffffec0606787981 */ /* 0x000ee8000c1e9900 */
[----:B------:R-:W4:Y:S04]  /*1330*/  LDG.E.CONSTANT R111, desc[UR6][R16.64+-0x14] ;  /* 0xffffec06106f7981 */ /* 0x000f28000c1e9900 */
[----:B------:R-:W5:Y:S01]  /*1340*/  LDG.E.CONSTANT R30, desc[UR6][R18.64+-0x14] ;  /* 0xffffec06121e7981 */ /* 0x000f62000c1e9900 */
[----:B------:R-:W-:-:S04]  /*1350*/  IMAD.WIDE R28, R87, 0x4, R28 ;  /* 0x00000004571c7825 */ /* 0x000fc800078e021c */
[-C--:B--2---:R-:W-:Y:S01]  /*1360*/  FFMA R48, R119, R121.reuse, R48 ;  /* 0x0000007977307223 */ /* 0x084fe20000000030 */
[-C--:B------:R-:W-:Y:S01]  /*1370*/  FFMA R49, R110, R121.reuse, R49 ;  /* 0x000000796e317223 */ /* 0x080fe20000000031 */
[-C--:B------:R-:W-:Y:S01]  /*1380*/  FFMA R50, R109, R121.reuse, R50 ;  /* 0x000000796d327223 */ /* 0x080fe20000000032 */
[-C--:B------:R-:W-:Y:S01]  /*1390*/  FFMA R51, R108, R121.reuse, R51 ;  /* 0x000000796c337223 */ /* 0x080fe20000000033 */
[-C--:B------:R-:W-:Y:S01]  /*13a0*/  FFMA R52, R107, R121.reuse, R52 ;  /* 0x000000796b347223 */ /* 0x080fe20000000034 */
[-C--:B------:R-:W-:Y:S01]  /*13b0*/  FFMA R53, R86, R121.reuse, R53 ;  /* 0x0000007956357223 */ /* 0x080fe20000000035 */
[-C--:B------:R-:W-:Y:S01]  /*13c0*/  FFMA R54, R85, R121.reuse, R54 ;  /* 0x0000007955367223 */ /* 0x080fe20000000036 */
[----:B------:R-:W-:Y:S02]  /*13d0*/  FFMA R55, R38, R121, R55 ;  /* 0x0000007926377223 */ /* 0x000fe40000000037 */
[----:B------:R-:W2:Y:S01]  /*13e0*/  LDG.E.CONSTANT R121, desc[UR6][R36.64+0xc] ;  /* 0x00000c0624797981 */ /* 0x000ea2000c1e9900 */
        /* <DEDUP_REMOVED lines=233> */
[----:B------:R-:W-:-:S05]  /*2280*/  IMAD.WIDE R122, R87, 0x4, R28 ;  /* 0x00000004577a7825 */ /* 0x000fca00078e021c */
[----:B------:R-:W5:Y:S04]  /*2290*/  LDG.E.CONSTANT R29, desc[UR6][R122.64+0x18] ;  /* 0x000018067a1d7981 */ /* 0x000f68000c1e9900 */
[----:B------:R-:W5:Y:S01]  /*22a0*/  LDG.E.CONSTANT R28, desc[UR6][R122.64+0x1c] ;  /* 0x00001c067a1c7981 */ /* 0x000f62000c1e9900 */
[-C--:B--2---:R-:W-:Y:S01]  /*22b0*/  FFMA R56, R119, R121.reuse, R56 ;  /* 0x0000007977387223 */ /* 0x084fe20000000038 */
        /* <DEDUP_REMOVED lines=9> */
[----:B------:R-:W-:Y:S01]  /*2350*/  FFMA R51, R109, R120, R51 ;  /* 0x000000786d337223 */ /* 0x000fe20000000033 */
[----:B----4-:R-:W-:Y:S01]  /*2360*/  FFMA R64, R119, R38, R64 ;  /* 0x0000002677407223 */ /* 0x010fe20000000040 */
[-C--:B------:R-:W-:Y:S01]  /*2370*/  FFMA R52, R108, R120.reuse, R52 ;  /* 0x000000786c347223 */ /* 0x080fe20000000034 */
[-C--:B------:R-:W-:Y:S01]  /*2380*/  FFMA R53, R107, R120.reuse, R53 ;  /* 0x000000786b357223 */ /* 0x080fe20000000035 */
[----:B------:R-:W-:Y:S01]  /*2390*/  FFMA R54, R86, R120, R54 ;  /* 0x0000007856367223 */ /* 0x000fe20000000036 */
[----:B-----5:R-:W-:Y:S01]  /*23a0*/  FFMA R72, R119, R30, R72 ;  /* 0x0000001e77487223 */ /* 0x020fe20000000048 */
        /* <DEDUP_REMOVED lines=12> */
[----:B------:R-:W2:Y:S01]  /*2470*/  LDG.E.CONSTANT R111, desc[UR6][R122.64] ;  /* 0x000000067a6f7981 */ /* 0x000ea2000c1e9900 */
[----:B------:R-:W-:-:S03]  /*2480*/  FFMA R30, R85, R30, R79 ;  /* 0x0000001e551e7223 */ /* 0x000fc6000000004f */
[----:B------:R-:W3:Y:S04]  /*2490*/  LDG.E.CONSTANT R110, desc[UR6][R122.64+0x4] ;  /* 0x000004067a6e7981 */ /* 0x000ee8000c1e9900 */
[----:B------:R-:W4:Y:S04]  /*24a0*/  LDG.E.CONSTANT R109, desc[UR6][R122.64+0x8] ;  /* 0x000008067a6d7981 */ /* 0x000f28000c1e9900 */
[----:B------:R-:W5:Y:S04]  /*24b0*/  LDG.E.CONSTANT R108, desc[UR6][R122.64+0xc] ;  /* 0x00000c067a6c7981 */ /* 0x000f68000c1e9900 */
[----:B------:R-:W5:Y:S04]  /*24c0*/  LDG.E.CONSTANT R107, desc[UR6][R122.64+0x10] ;  /* 0x000010067a6b7981 */ /* 0x000f68000c1e9900 */
[----:B------:R0:W5:Y:S04]  /*24d0*/  LDG.E.CONSTANT R86, desc[UR6][R122.64+0x14] ;  /* 0x000014067a567981 */ /* 0x000168000c1e9900 */
[----:B------:R-:W5:Y:S04]  /*24e0*/  LDG.E.CONSTANT R79, desc[UR6][R22.64+0x8] ;  /* 0x00000806164f7981 */ /* 0x000f68000c1e9900 */
[----:B------:R-:W5:Y:S01]  /*24f0*/  LDG.E.CONSTANT R78, desc[UR6][R44.64+0x8] ;  /* 0x000008062c4e7981 */ /* 0x000f62000c1e9900 */
[C---:B------:R-:W-:Y:S01]  /*2500*/  FFMA R120, R85.reuse, R120, R55 ;  /* 0x0000007855787223 */ /* 0x040fe20000000037 */
[C---:B------:R-:W-:Y:S01]  /*2510*/  FFMA R121, R85.reuse, R121, R63 ;  /* 0x0000007955797223 */ /* 0x040fe2000000003f */
[----:B------:R-:W-:Y:S01]  /*2520*/  FFMA R38, R85, R38, R71 ;  /* 0x0000002655267223 */ /* 0x000fe20000000047 */
[----:B------:R-:W5:Y:S01]  /*2530*/  LDG.E.CONSTANT R55, desc[UR6][R36.64+0x1c] ;  /* 0x00001c0624377981 */ /* 0x000f62000c1e9900 */
[-C--:B------:R-:W-:Y:S01]  /*2540*/  FFMA R114, R29, R124.reuse, R114 ;  /* 0x0000007c1d727223 */ /* 0x080fe20000000072 */
[-C--:B------:R-:W-:Y:S01]  /*2550*/  FFMA R113, R28, R124.reuse, R113 ;  /* 0x0000007c1c717223 */ /* 0x080fe20000000071 */
[----:B0-----:R-:W-:Y:S01]  /*2560*/  IMAD.WIDE R122, R87, 0x4, R122 ;  /* 0x00000004577a7825 */ /* 0x001fe200078e027a */
[----:B------:R-:W5:Y:S04]  /*2570*/  LDG.E.CONSTANT R85, desc[UR6][R16.64+-0x4] ;  /* 0xfffffc0610557981 */ /* 0x000f68000c1e9900 */
[----:B------:R0:W5:Y:S04]  /*2580*/  LDG.E.CONSTANT R63, desc[UR6][R20.64+0xc] ;  /* 0x00000c06143f7981 */ /* 0x000168000c1e9900 */
[----:B------:R-:W5:Y:S04]  /*2590*/  LDG.E.CONSTANT R37, desc[UR6][R4.64+0x8] ;  /* 0x0000080604257981 */ /* 0x000f68000c1e9900 */
        /* <DEDUP_REMOVED lines=9> */
[-C--:B--2---:R-:W-:Y:S01]  /*2630*/  FFMA R24, R111, R124.reuse, R24 ;  /* 0x0000007c6f187223 */ /* 0x084fe20000000018 */
[-C--:B---3--:R-:W-:Y:S01]  /*2640*/  FFMA R25, R110, R124.reuse, R25 ;  /* 0x0000007c6e197223 */ /* 0x088fe20000000019 */
[-C--:B----4-:R-:W-:Y:S01]  /*2650*/  FFMA R26, R109, R124.reuse, R26 ;  /* 0x0000007c6d1a7223 */ /* 0x090fe2000000001a */
[-C--:B-----5:R-:W-:Y:S01]  /*2660*/  FFMA R27, R108, R124.reuse, R27 ;  /* 0x0000007c6c1b7223 */ /* 0x0a0fe2000000001b */
[-C--:B------:R-:W-:Y:S01]  /*2670*/  FFMA R102, R107, R124.reuse, R102 ;  /* 0x0000007c6b667223 */ /* 0x080fe20000000066 */
[----:B------:R-:W-:-:S02]  /*2680*/  FFMA R115, R86, R124, R115 ;  /* 0x0000007c56737223 */ /* 0x000fc40000000073 */
[----:B------:R-:W2:Y:S01]  /*2690*/  LDG.E.CONSTANT R124, desc[UR6][R18.64+-0x4] ;  /* 0xfffffc06127c7981 */ /* 0x000ea2000c1e9900 */
[----:B0-----:R-:W-:Y:S01]  /*26a0*/  FFMA R20, R125, R109, R47 ;  /* 0x0000006d7d147223 */ /* 0x001fe2000000002f */
        /* <DEDUP_REMOVED lines=9> */
[----:B------:R-:W4:Y:S01]  /*2740*/  LDG.E.CONSTANT R79, desc[UR6][R18.64] ;  /* 0x00000006124f7981 */ /* 0x000f22000c1e9900 */
[-C--:B------:R-:W-:Y:S01]  /*2750*/  FFMA R40, R111, R78.reuse, R40 ;  /* 0x0000004e6f287223 */ /* 0x080fe20000000028 */
[-C--:B------:R-:W-:Y:S01]  /*2760*/  FFMA R41, R110, R78.reuse, R41 ;  /* 0x0000004e6e297223 */ /* 0x080fe20000000029 */
[-C--:B------:R-:W-:Y:S01]  /*2770*/  FFMA R42, R109, R78.reuse, R42 ;  /* 0x0000004e6d2a7223 */ /* 0x080fe2000000002a */
[-C--:B------:R-:W-:Y:S01]  /*2780*/  FFMA R43, R108, R78.reuse, R43 ;  /* 0x0000004e6c2b7223 */ /* 0x080fe2000000002b */
[----:B------:R-:W5:Y:S01]  /*2790*/  LDG.E.CONSTANT R44, desc[UR6][R122.64] ;  /* 0x000000067a2c7981 */ /* 0x000f62000c1e9900 */
[----:B------:R-:W-:-:S03]  /*27a0*/  FFMA R104, R107, R78, R104 ;  /* 0x0000004e6b687223 */ /* 0x000fc60000000068 */
[----:B------:R-:W5:Y:S01]  /*27b0*/  LDG.E.CONSTANT R18, desc[UR6][R122.64+0x4] ;  /* 0x000004067a127981 */ /* 0x000f62000c1e9900 */
[-C--:B------:R-:W-:Y:S01]  /*27c0*/  FFMA R106, R86, R78.reuse, R106 ;  /* 0x0000004e566a7223 */ /* 0x080fe2000000006a */
[-C--:B------:R-:W-:Y:S02]  /*27d0*/  FFMA R46, R29, R78.reuse, R46 ;  /* 0x0000004e1d2e7223 */ /* 0x080fe4000000002e */
[----:B------:R-:W5:Y:S01]  /*27e0*/  LDG.E.CONSTANT R19, desc[UR6][R122.64+0x8] ;  /* 0x000008067a137981 */ /* 0x000f62000c1e9900 */
[----:B------:R-:W-:-:S03]  /*27f0*/  FFMA R118, R28, R78, R118 ;  /* 0x0000004e1c767223 */ /* 0x000fc60000000076 */
[----:B------:R-:W5:Y:S01]  /*2800*/  LDG.E.CONSTANT R78, desc[UR6][R122.64+0x18] ;  /* 0x000018067a4e7981 */ /* 0x000f62000c1e9900 */
[----:B------:R-:W-:Y:S01]  /*2810*/  UIADD3 UR4, UPT, UPT, UR4, 0x8, URZ ;  /* 0x0000000804047890 */ /* 0x000fe2000fffe0ff */
[C---:B------:R-:W-:Y:S01]  /*2820*/  FFMA R39, R125.reuse, R110, R39 ;  /* 0x0000006e7d277223 */ /* 0x040fe20000000027 */
[C---:B------:R-:W-:Y:S01]  /*2830*/  FFMA R49, R110.reuse, R37, R49 ;  /* 0x000000256e317223 */ /* 0x040fe20000000031 */
[CC--:B------:R-:W-:Y:S01]  /*2840*/  FFMA R57, R110.reuse, R36.reuse, R57 ;  /* 0x000000246e397223 */ /* 0x0c0fe20000000039 */
[----:B------:R-:W-:Y:S01]  /*2850*/  UISETP.GE.AND UP0, UPT, UR4, UR5, UPT ;  /* 0x000000050400728c */ /* 0x000fe2000bf06270 */
[----:B------:R-:W-:Y:S01]  /*2860*/  FFMA R65, R110, R85, R65 ;  /* 0x000000556e417223 */ /* 0x000fe20000000041 */
[----:B------:R-:W-:Y:S01]  /*2870*/  FFMA R31, R125, R111, R31 ;  /* 0x0000006f7d1f7223 */ /* 0x000fe2000000001f */
[C---:B------:R-:W-:Y:S01]  /*2880*/  FFMA R48, R111.reuse, R37, R48 ;  /* 0x000000256f307223 */ /* 0x040fe20000000030 */
[CC--:B------:R-:W-:Y:S01]  /*2890*/  FFMA R56, R111.reuse, R36.reuse, R56 ;  /* 0x000000246f387223 */ /* 0x0c0fe20000000038 */
[----:B------:R-:W-:Y:S01]  /*28a0*/  FFMA R64, R111, R85, R64 ;  /* 0x000000556f407223 */ /* 0x000fe20000000040 */
[----:B------:R-:W-:Y:S01]  /*28b0*/  FFMA R112, R125, R107, R112 ;  /* 0x0000006b7d707223 */ /* 0x000fe20000000070 */
[C---:B------:R-:W-:Y:S01]  /*28c0*/  FFMA R52, R107.reuse, R37, R52 ;  /* 0x000000256b347223 */ /* 0x040fe20000000034 */
[C---:B------:R-:W-:Y:S01]  /*28d0*/  FFMA R60, R107.reuse, R36, R60 ;  /* 0x000000246b3c7223 */ /* 0x040fe2000000003c */
[----:B------:R-:W-:Y:S01]  /*28e0*/  FFMA R68, R107, R85, R68 ;  /* 0x000000556b447223 */ /* 0x000fe20000000044 */
[----:B------:R-:W-:Y:S01]  /*28f0*/  FFMA R83, R125, R86, R83 ;  /* 0x000000567d537223 */ /* 0x000fe20000000053 */
[CC--:B------:R-:W-:Y:S01]  /*2900*/  FFMA R50, R109.reuse, R37.reuse, R50 ;  /* 0x000000256d327223 */ /* 0x0c0fe20000000032 */
[C---:B------:R-:W-:Y:S01]  /*2910*/  FFMA R53, R86.reuse, R37, R53 ;  /* 0x0000002556357223 */ /* 0x040fe20000000035 */
[CC--:B------:R-:W-:Y:S01]  /*2920*/  FFMA R58, R109.reuse, R36.reuse, R58 ;  /* 0x000000246d3a7223 */ /* 0x0c0fe2000000003a */
[C---:B------:R-:W-:Y:S01]  /*2930*/  FFMA R61, R86.reuse, R36, R61 ;  /* 0x00000024563d7223 */ /* 0x040fe2000000003d */
[-C--:B------:R-:W-:Y:S01]  /*2940*/  FFMA R66, R109, R85.reuse, R66 ;  /* 0x000000556d427223 */ /* 0x080fe20000000042 */
[----:B------:R-:W-:Y:S01]  /*2950*/  FFMA R69, R86, R85, R69 ;  /* 0x0000005556457223 */ /* 0x000fe20000000045 */
[C---:B------:R-:W-:Y:S01]  /*2960*/  FFMA R84, R125.reuse, R108, R84 ;  /* 0x0000006c7d547223 */ /* 0x040fe20000000054 */
[----:B------:R-:W-:Y:S01]  /*2970*/  FFMA R82, R125, R29, R82 ;  /* 0x0000001d7d527223 */ /* 0x000fe20000000052 */
[CC--:B------:R-:W-:Y:S01]  /*2980*/  FFMA R51, R108.reuse, R37.reuse, R51 ;  /* 0x000000256c337223 */ /* 0x0c0fe20000000033 */
[C---:B------:R-:W-:Y:S01]  /*2990*/  FFMA R54, R29.reuse, R37, R54 ;  /* 0x000000251d367223 */ /* 0x040fe20000000036 */
[CC--:B------:R-:W-:Y:S01]  /*29a0*/  FFMA R59, R108.reuse, R36.reuse, R59 ;  /* 0x000000246c3b7223 */ /* 0x0c0fe2000000003b */
[C---:B------:R-:W-:Y:S01]  /*29b0*/  FFMA R62, R29.reuse, R36, R62 ;  /* 0x000000241d3e7223 */ /* 0x040fe2000000003e */
[-C--:B------:R-:W-:Y:S01]  /*29c0*/  FFMA R67, R108, R85.reuse, R67 ;  /* 0x000000556c437223 */ /* 0x080fe20000000043 */
[----:B------:R-:W-:Y:S01]  /*29d0*/  FFMA R70, R29, R85, R70 ;  /* 0x000000551d467223 */ /* 0x000fe20000000046 */
[----:B------:R-:W-:Y:S01]  /*29e0*/  FFMA R81, R125, R28, R81 ;  /* 0x0000001c7d517223 */ /* 0x000fe20000000051 */
[C---:B------:R-:W-:Y:S01]  /*29f0*/  FFMA R120, R28.reuse, R37, R120 ;  /* 0x000000251c787223 */ /* 0x040fe20000000078 */
[C---:B------:R-:W-:Y:S01]  /*2a00*/  FFMA R121, R28.reuse, R36, R121 ;  /* 0x000000241c797223 */ /* 0x040fe20000000079 */
[----:B------:R-:W-:Y:S01]  /*2a10*/  FFMA R85, R28, R85, R38 ;  /* 0x000000551c557223 */ /* 0x000fe20000000026 */
[C---:B------:R-:W-:Y:S01]  /*2a20*/  FFMA R36, R21.reuse, R71, R103 ;  /* 0x0000004715247223 */ /* 0x040fe20000000067 */
        /* <DEDUP_REMOVED lines=11> */
[----:B------:R-:W-:Y:S01]  /*2ae0*/  FFMA R67, R23, R5, R67 ;  /* 0x0000000517437223 */ /* 0x000fe20000000043 */
[----:B------:R-:W-:Y:S01]  /*2af0*/  UIADD3 UR8, UP1, UPT, UR8, 0x20, URZ ;  /* 0x0000002008087890 */ /* 0x000fe2000ff3e0ff */
[----:B------:R-:W-:-:S02]  /*2b00*/  LEA R80, R87, R80, 0x3 ;  /* 0x0000005057507211 */ /* 0x000fc400078e18ff */
[----:B------:R-:W-:Y:S02]  /*2b10*/  IADD3 R3, PT, PT, R3, 0x8, RZ ;  /* 0x0000000803037810 */ /* 0x000fe40007ffe0ff */
[----:B------:R-:W-:Y:S02]  /*2b20*/  IADD3 R14, PT, PT, R14, 0x8, RZ ;  /* 0x000000080e0e7810 */ /* 0x000fe40007ffe0ff */
[----:B------:R-:W-:Y:S02]  /*2b30*/  IADD3 R15, PT, PT, R15, 0x8, RZ ;  /* 0x000000080f0f7810 */ /* 0x000fe40007ffe0ff */
[----:B------:R-:W-:Y:S02]  /*2b40*/  IADD3 R13, PT, PT, R13, 0x8, RZ ;  /* 0x000000080d0d7810 */ /* 0x000fe40007ffe0ff */
[----:B------:R-:W-:Y:S02]  /*2b50*/  IADD3 R12, PT, PT, R12, 0x8, RZ ;  /* 0x000000080c0c7810 */ /* 0x000fe40007ffe0ff */
[----:B------:R-:W-:-:S02]  /*2b60*/  IADD3 R11, PT, PT, R11, 0x8, RZ ;  /* 0x000000080b0b7810 */ /* 0x000fc40007ffe0ff */
[----:B------:R-:W-:Y:S02]  /*2b70*/  IADD3 R10, PT, PT, R10, 0x8, RZ ;  /* 0x000000080a0a7810 */ /* 0x000fe40007ffe0ff */
[----:B------:R-:W-:Y:S01]  /*2b80*/  IADD3 R9, PT, PT, R9, 0x8, RZ ;  /* 0x0000000809097810 */ /* 0x000fe20007ffe0ff */
[----:B------:R-:W-:Y:S01]  /*2b90*/  UIADD3.X UR9, UPT, UPT, URZ, UR9, URZ, UP1, !UPT ;  /* 0x00000009ff097290 */ /* 0x000fe20008ffe4ff */
        /* <DEDUP_REMOVED lines=9> */
[C---:B------:R-:W-:Y:S01]  /*2c30*/  FFMA R29, R22.reuse, R63, R115 ;  /* 0x0000003f161d7223 */ /* 0x040fe20000000073 */
[CC--:B---3--:R-:W-:Y:S01]  /*2c40*/  FFMA R45, R22.reuse, R47.reuse, R106 ;  /* 0x0000002f162d7223 */ /* 0x0c8fe2000000006a */
[----:B------:R-:W-:Y:S01]  /*2c50*/  FFMA R43, R23, R47, R43 ;  /* 0x0000002f172b7223 */ /* 0x000fe2000000002b */
[-C--:B----4-:R-:W-:Y:S01]  /*2c60*/  FFMA R76, R21, R79.reuse, R76 ;  /* 0x0000004f154c7223 */ /* 0x090fe2000000004c */
[-C--:B------:R-:W-:Y:S01]  /*2c70*/  FFMA R77, R22, R79.reuse, R77 ;  /* 0x0000004f164d7223 */ /* 0x080fe2000000004d */
[----:B------:R-:W-:Y:S01]  /*2c80*/  FFMA R75, R23, R79, R75 ;  /* 0x0000004f174b7223 */ /* 0x000fe2000000004b */
[C---:B-----5:R-:W-:Y:S01]  /*2c90*/  FFMA R16, R55.reuse, R44, R31 ;  /* 0x0000002c37107223 */ /* 0x060fe2000000001f */
        /* <DEDUP_REMOVED lines=43> */
[----:B------:R-:W-:Y:S06]  /*2f50*/  BRA.U !UP0, `(.L_x_1) ;  /* 0xffffffd508387547 */ /* 0x000fec000b83ffff */
.L_x_0:
[----:B------:R-:W1:Y:S01]  /*2f60*/  S2R R3, SR_TID.X ;  /* 0x0000000000037919 */ /* 0x000e620000002100 */
[----:B------:R-:W2:Y:S01]  /*2f70*/  LDC R81, c[0x0][0x39c] ;  /* 0x0000e700ff517b82 */ /* 0x000ea20000000800 */
[----:B------:R-:W3:Y:S07]  /*2f80*/  S2R R7, SR_TID.Y ;  /* 0x0000000000077919 */ /* 0x000eee0000002200 */
[----:B------:R-:W4:Y:S01]  /*2f90*/  LDC.64 R4, c[0x0][0x390] ;  /* 0x0000e400ff047b82 */ /* 0x000f220000000a00 */
[----:B-1----:R-:W-:-:S02]  /*2fa0*/  LEA R0, R0, R3, 0x4 ;  /* 0x0000000300007211 */ /* 0x002fc400078e20ff */
[----:B---3--:R-:W-:Y:S02]  /*2fb0*/  LEA R2, R2, R7, 0x4 ;  /* 0x0000000702027211 */ /* 0x008fe400078e20ff */
[----:B------:R-:W-:Y:S02]  /*2fc0*/  SHF.L.U32 R3, R0, 0x3, RZ ;  /* 0x0000000300037819 */ /* 0x000fe400000006ff */
[----:B------:R-:W-:-:S05]  /*2fd0*/  SHF.L.U32 R2, R2, 0x3, RZ ;  /* 0x0000000302027819 */ /* 0x000fca00000006ff */
[----:B--2---:R-:W-:-:S04]  /*2fe0*/  IMAD R3, R2, R81, R3 ;  /* 0x0000005102037224 */ /* 0x004fc800078e0203 */
[----:B----4-:R-:W-:-:S05]  /*2ff0*/  IMAD.WIDE R2, R3, 0x4, R4 ;  /* 0x0000000403027825 */ /* 0x010fca00078e0204 */
[----:B0-----:R0:W-:Y:S01]  /*3000*/  STG.E.128 desc[UR6][R2.64], R16 ;  /* 0x0000001002007986 */ /* 0x0011e2000c101d06 */
[----:B------:R-:W-:-:S03]  /*3010*/  IMAD.WIDE R4, R81, 0x4, R2 ;  /* 0x0000000451047825 */ /* 0x000fc600078e0202 */
[----:B------:R-:W-:Y:S01]  /*3020*/  STG.E.128 desc[UR6][R2.64+0x10], R20 ;  /* 0x0000101402007986 */ /* 0x000fe2000c101d06 */
[----:B------:R-:W-:-:S03]  /*3030*/  IMAD.WIDE R6, R81, 0x4, R4 ;  /* 0x0000000451067825 */ /* 0x000fc600078e0204 */
[----:B------:R-:W-:Y:S04]  /*3040*/  STG.E.128 desc[UR6][R4.64], R24 ;  /* 0x0000001804007986 */ /* 0x000fe8000c101d06 */
[----:B------:R-:W-:Y:S01]  /*3050*/  STG.E.128 desc[UR6][R4.64+0x10], R28 ;  /* 0x0000101c04007986 */ /* 0x000fe2000c101d06 */
        /* <DEDUP_REMOVED lines=10> */
[----:B0-----:R-:W-:-:S03]  /*3100*/  IMAD.WIDE R16, R81, 0x4, R14 ;  /* 0x0000000451107825 */ /* 0x001fc600078e020e */
[----:B------:R-:W-:Y:S04]  /*3110*/  STG.E.128 desc[UR6][R12.64], R56 ;  /* 0x000000380c007986 */ /* 0x000fe8000c101d06 */
[----:B------:R-:W-:Y:S04]  /*3120*/  STG.E.128 desc[UR6][R12.64+0x10], R60 ;  /* 0x0000103c0c007986 */ /* 0x000fe8000c101d06 */
[----:B------:R-:W-:Y:S04]  /*3130*/  STG.E.128 desc[UR6][R14.64], R64 ;  /* 0x000000400e007986 */ /* 0x000fe8000c101d06 */
[----:B------:R-:W-:Y:S04]  /*3140*/  STG.E.128 desc[UR6][R14.64+0x10], R68 ;  /* 0x000010440e007986 */ /* 0x000fe8000c101d06 */
[----:B------:R-:W-:Y:S04]  /*3150*/  STG.E.128 desc[UR6][R16.64], R72 ;  /* 0x0000004810007986 */ /* 0x000fe8000c101d06 */
[----:B------:R-:W-:Y:S01]  /*3160*/  STG.E.128 desc[UR6][R16.64+0x10], R76 ;  /* 0x0000104c10007986 */ /* 0x000fe2000c101d06 */
[----:B------:R-:W-:Y:S05]  /*3170*/  EXIT ;  /* 0x000000000000794d */ /* 0x000fea0003800000 */
.L_x_2:
[----:B------:R-:W-:-:S00]  /*3180*/  BRA `(.L_x_2) ;  /* 0xfffffffc00fc7947 */ /* 0x000fc0000383ffff */
[----:B------:R-:W-:-:S00]  /*3190*/  NOP ;  /* 0x0000000000007918 */ /* 0x000fc00000000000 */
        /* <DEDUP_REMOVED lines=14> */
.L_x_3:


//--------------------- .nv.shared.reserved.0     --------------------------
	.section	.nv.shared.reserved.0,"aw",@nobits
	.weak		__nv_reservedSMEM_offset_0_alias
	.size		__nv_reservedSMEM_offset_0_alias, 0, 64
	.other		__nv_reservedSMEM_offset_0_alias,@"STO_CUDA_RESERVED_SHARED STV_DEFAULT"
__nv_reservedSMEM_offset_0_alias:
	.zero		0
	.zero		64


//--------------------- .nv.constant0._Z4gemmILi128ELi8ELi128ELi8ELi8EEvPfS0_S0_iii --------------------------
	.section	.nv.constant0._Z4gemmILi128ELi8ELi128ELi8ELi8EEvPfS0_S0_iii,"a",@progbits
	.sectionflags	@""
	.align	4
.nv.constant0._Z4gemmILi128ELi8ELi128ELi8ELi8EEvPfS0_S0_iii:
	.zero		932


//--------------------- SYMBOLS --------------------------

	.type		.nv.reservedSmem.offset0,@object
	.size		.nv.reservedSmem.offset0,0x4
